// auto-generated by cutlass_sweep.gemm — config: {"arch": "sm_90", "cluster_m": 2, "cluster_n": 2, "dtype": "tf32", "stages": 4, "tile_k": 64, "tile_m": 128, "tile_n": 64}
#include "cutlass/cutlass.h"
#include "cutlass/gemm/collective/collective_builder.hpp"
#include "cutlass/gemm/device/gemm_universal_adapter.h"
#include "cutlass/gemm/kernel/gemm_universal.hpp"
#include "cutlass/epilogue/collective/collective_builder.hpp"

using ElemA = cutlass::tfloat32_t;
using ElemB = cutlass::tfloat32_t;
using ElemCD = cutlass::tfloat32_t;
using Acc  = float;
using TileShape    = cute::Shape<cute::_128, cute::_64, cute::_64>;
using ClusterShape = cute::Shape<cute::_2, cute::_2, cute::_1>;

using CollectiveEpilogue = typename cutlass::epilogue::collective::CollectiveBuilder<
    cutlass::arch::Sm90, cutlass::arch::OpClassTensorOp,
    TileShape, ClusterShape,
    cutlass::epilogue::collective::EpilogueTileAuto,
    Acc, Acc,
    ElemCD, cutlass::layout::RowMajor, 128 / cutlass::sizeof_bits<ElemCD>::value,
    ElemCD, cutlass::layout::RowMajor, 128 / cutlass::sizeof_bits<ElemCD>::value,
    cutlass::epilogue::collective::EpilogueScheduleAuto
  >::CollectiveOp;

using CollectiveMainloop = typename cutlass::gemm::collective::CollectiveBuilder<
    cutlass::arch::Sm90, cutlass::arch::OpClassTensorOp,
    ElemA, cutlass::layout::RowMajor, 128 / cutlass::sizeof_bits<ElemA>::value,
    ElemB, cutlass::layout::ColumnMajor, 128 / cutlass::sizeof_bits<ElemB>::value,
    Acc,
    TileShape, ClusterShape,
    cutlass::gemm::collective::StageCount<4>,
    cutlass::gemm::collective::KernelScheduleAuto
  >::CollectiveOp;

using GemmKernel = cutlass::gemm::kernel::GemmUniversal<
    cute::Shape<int,int,int,int>,
    CollectiveMainloop,
    CollectiveEpilogue
>;
using Gemm = cutlass::gemm::device::GemmUniversalAdapter<GemmKernel>;

// Force the device kernel symbol into the cubin without needing a host main.
auto* _anchor = &cutlass::device_kernel<GemmKernel>;


// ===== COMPILED SASS (sm_90a) =====

	.target	sm_90a

	.elftype	@"ET_EXEC"


//--------------------- .note.nv.tkinfo           --------------------------
	.section	.note.nv.tkinfo,"",@"SHT_NOTE"
	.sectionflags	@"SHF_NOTE_NV_TKINFO"
	.tkinfo
        /*0018*/ 	.word	0x00000002
        /*0030*/ 	.string	""
        /*0030*/ 	.string	"ptxas"
        /*0030*/ 	.string	"Cuda compilation tools, release 13.0, V13.0.88"
        /*0030*/ 	.string	"Build cuda_13.0.r13.0/compiler.36424714_0"
        /*0030*/ 	.string	"-arch sm_90a -m 64 "



//--------------------- .note.nv.cuinfo           --------------------------
	.section	.note.nv.cuinfo,"",@"SHT_NOTE"
	.sectionflags	@"SHF_NOTE_NV_CUINFO"
        /*0018*/ 	.short	0x0002
        /*001a*/ 	.short	0x005a
        /*001c*/ 	.short	0x0082
	.zero		2


//--------------------- .nv.info                  --------------------------
	.section	.nv.info,"",@"SHT_CUDA_INFO"
	.align	4


	//----- nvinfo : EIATTR_REGCOUNT
	.align		4
        /*0000*/ 	.byte	0x04, 0x2f
        /*0002*/ 	.short	(.L_15 - .L_14)
	.align		4
.L_14:
        /*0004*/ 	.word	index@(_ZN7cutlass13device_kernelINS_4gemm6kernel13GemmUniversalIN4cute5tupleIJiiiiEEENS1_10collective13CollectiveMmaINS1_34MainloopSm90TmaGmmaWarpSpecializedILi4ENS5_IJNS4_1CILi2EEESB_NSA_ILi1EEEEEENS1_35KernelTmaWarpSpecializedCooperativeEEENS5_IJNSA_ILi128EEENSA_ILi64EEESH_EEENS_10tfloat32_tENS5_IJlSC_lEEESJ_SK_NS4_8TiledMMAINS4_8MMA_AtomIJNS4_4SM904GMMA29MMA_64x64x8_F32TF32TF32_SS_TNILNSO_7ScaleInE1ELSQ_1EEEEEENS4_6LayoutINS5_IJSB_SC_SC_EEENS5_IJSC_NSA_ILi0EEESV_EEEEENS5_IJNS4_10UnderscoreESY_SY_EEEEENS4_23SM90_TMA_LOAD_MULTICASTENS4_14ComposedLayoutINS4_7SwizzleILi3ELi4ELi3EEENS4_18smem_ptr_flag_bitsILi32EEENST_INS5_IJNSA_ILi8EEENSA_ILi32EEEEEENS5_IJS18_SC_EEEEEEEvNS4_8identityES11_S1C_vS1D_EENS_8epilogue10collective6detail29Sm90TmaWarpSpecializedAdapterINS1G_15DefaultEpilogueISJ_SK_SK_NS1F_6thread17LinearCombinationISJ_Li1EffLNS1K_9ScaleType4KindE0ELNS_15FloatRoundStyleE2ESJ_EENS1_15EpilogueDefaultEEEEEvvEEEEvNT_6ParamsE)
        /*0008*/ 	.word	0x000000a8


	//----- nvinfo : EIATTR_FRAME_SIZE
	.align		4
.L_15:
        /*000c*/ 	.byte	0x04, 0x11
        /*000e*/ 	.short	(.L_17 - .L_16)
	.align		4
.L_16:
        /*0010*/ 	.word	index@(_ZN7cutlass13device_kernelINS_4gemm6kernel13GemmUniversalIN4cute5tupleIJiiiiEEENS1_10collective13CollectiveMmaINS1_34MainloopSm90TmaGmmaWarpSpecializedILi4ENS5_IJNS4_1CILi2EEESB_NSA_ILi1EEEEEENS1_35KernelTmaWarpSpecializedCooperativeEEENS5_IJNSA_ILi128EEENSA_ILi64EEESH_EEENS_10tfloat32_tENS5_IJlSC_lEEESJ_SK_NS4_8TiledMMAINS4_8MMA_AtomIJNS4_4SM904GMMA29MMA_64x64x8_F32TF32TF32_SS_TNILNSO_7ScaleInE1ELSQ_1EEEEEENS4_6LayoutINS5_IJSB_SC_SC_EEENS5_IJSC_NSA_ILi0EEESV_EEEEENS5_IJNS4_10UnderscoreESY_SY_EEEEENS4_23SM90_TMA_LOAD_MULTICASTENS4_14ComposedLayoutINS4_7SwizzleILi3ELi4ELi3EEENS4_18smem_ptr_flag_bitsILi32EEENST_INS5_IJNSA_ILi8EEENSA_ILi32EEEEEENS5_IJS18_SC_EEEEEEEvNS4_8identityES11_S1C_vS1D_EENS_8epilogue10collective6detail29Sm90TmaWarpSpecializedAdapterINS1G_15DefaultEpilogueISJ_SK_SK_NS1F_6thread17LinearCombinationISJ_Li1EffLNS1K_9ScaleType4KindE0ELNS_15FloatRoundStyleE2ESJ_EENS1_15EpilogueDefaultEEEEEvvEEEEvNT_6ParamsE)
        /*0014*/ 	.word	0x00000000


	//----- nvinfo : EIATTR_MIN_STACK_SIZE
	.align		4
.L_17:
        /*0018*/ 	.byte	0x04, 0x12
        /*001a*/ 	.short	(.L_19 - .L_18)
	.align		4
.L_18:
        /*001c*/ 	.word	index@(_ZN7cutlass13device_kernelINS_4gemm6kernel13GemmUniversalIN4cute5tupleIJiiiiEEENS1_10collective13CollectiveMmaINS1_34MainloopSm90TmaGmmaWarpSpecializedILi4ENS5_IJNS4_1CILi2EEESB_NSA_ILi1EEEEEENS1_35KernelTmaWarpSpecializedCooperativeEEENS5_IJNSA_ILi128EEENSA_ILi64EEESH_EEENS_10tfloat32_tENS5_IJlSC_lEEESJ_SK_NS4_8TiledMMAINS4_8MMA_AtomIJNS4_4SM904GMMA29MMA_64x64x8_F32TF32TF32_SS_TNILNSO_7ScaleInE1ELSQ_1EEEEEENS4_6LayoutINS5_IJSB_SC_SC_EEENS5_IJSC_NSA_ILi0EEESV_EEEEENS5_IJNS4_10UnderscoreESY_SY_EEEEENS4_23SM90_TMA_LOAD_MULTICASTENS4_14ComposedLayoutINS4_7SwizzleILi3ELi4ELi3EEENS4_18smem_ptr_flag_bitsILi32EEENST_INS5_IJNSA_ILi8EEENSA_ILi32EEEEEENS5_IJS18_SC_EEEEEEEvNS4_8identityES11_S1C_vS1D_EENS_8epilogue10collective6detail29Sm90TmaWarpSpecializedAdapterINS1G_15DefaultEpilogueISJ_SK_SK_NS1F_6thread17LinearCombinationISJ_Li1EffLNS1K_9ScaleType4KindE0ELNS_15FloatRoundStyleE2ESJ_EENS1_15EpilogueDefaultEEEEEvvEEEEvNT_6ParamsE)
        /*0020*/ 	.word	0x00000000
.L_19:


//--------------------- .nv.compat                --------------------------
	.section	.nv.compat,"",@"SHT_CUDA_COMPAT_INFO"
	.align	4
        /*0000*/ 	.byte	0x02, 0x09, 0x01, 0x00, 0x02, 0x02, 0x04, 0x00, 0x02, 0x05, 0x05, 0x00, 0x03, 0x07, 0x01, 0x01
        /*0010*/ 	.byte	0x02, 0x03, 0x01, 0x00, 0x02, 0x06, 0x01, 0x00, 0x04, 0x0b, 0x08, 0x00, 0x00, 0x00, 0x00, 0x00
        /*0020*/ 	.byte	0x00, 0x00, 0x00, 0x00


//--------------------- .nv.info._ZN7cutlass13device_kernelINS_4gemm6kernel13GemmUniversalIN4cute5tupleIJiiiiEEENS1_10collective13CollectiveMmaINS1_34MainloopSm90TmaGmmaWarpSpecializedILi4ENS5_IJNS4_1CILi2EEESB_NSA_ILi1EEEEEENS1_35KernelTmaWarpSpecializedCooperativeEEENS5_IJNSA_ILi128EEENSA_ILi64EEESH_EEENS_10tfloat32_tENS5_IJlSC_lEEESJ_SK_NS4_8TiledMMAINS4_8MMA_AtomIJNS4_4SM904GMMA29MMA_64x64x8_F32TF32TF32_SS_TNILNSO_7ScaleInE1ELSQ_1EEEEEENS4_6LayoutINS5_IJSB_SC_SC_EEENS5_IJSC_NSA_ILi0EEESV_EEEEENS5_IJNS4_10UnderscoreESY_SY_EEEEENS4_23SM90_TMA_LOAD_MULTICASTENS4_14ComposedLayoutINS4_7SwizzleILi3ELi4ELi3EEENS4_18smem_ptr_flag_bitsILi32EEENST_INS5_IJNSA_ILi8EEENSA_ILi32EEEEEENS5_IJS18_SC_EEEEEEEvNS4_8identityES11_S1C_vS1D_EENS_8epilogue10collective6detail29Sm90TmaWarpSpecializedAdapterINS1G_15DefaultEpilogueISJ_SK_SK_NS1F_6thread17LinearCombinationISJ_Li1EffLNS1K_9ScaleType4KindE0ELNS_15FloatRoundStyleE2ESJ_EENS1_15EpilogueDefaultEEEEEvvEEEEvNT_6ParamsE --------------------------
	.section	.nv.info._ZN7cutlass13device_kernelINS_4gemm6kernel13GemmUniversalIN4cute5tupleIJiiiiEEENS1_10collective13CollectiveMmaINS1_34MainloopSm90TmaGmmaWarpSpecializedILi4ENS5_IJNS4_1CILi2EEESB_NSA_ILi1EEEEEENS1_35KernelTmaWarpSpecializedCooperativeEEENS5_IJNSA_ILi128EEENSA_ILi64EEESH_EEENS_10tfloat32_tENS5_IJlSC_lEEESJ_SK_NS4_8TiledMMAINS4_8MMA_AtomIJNS4_4SM904GMMA29MMA_64x64x8_F32TF32TF32_SS_TNILNSO_7ScaleInE1ELSQ_1EEEEEENS4_6LayoutINS5_IJSB_SC_SC_EEENS5_IJSC_NSA_ILi0EEESV_EEEEENS5_IJNS4_10UnderscoreESY_SY_EEEEENS4_23SM90_TMA_LOAD_MULTICASTENS4_14ComposedLayoutINS4_7SwizzleILi3ELi4ELi3EEENS4_18smem_ptr_flag_bitsILi32EEENST_INS5_IJNSA_ILi8EEENSA_ILi32EEEEEENS5_IJS18_SC_EEEEEEEvNS4_8identityES11_S1C_vS1D_EENS_8epilogue10collective6detail29Sm90TmaWarpSpecializedAdapterINS1G_15DefaultEpilogueISJ_SK_SK_NS1F_6thread17LinearCombinationISJ_Li1EffLNS1K_9ScaleType4KindE0ELNS_15FloatRoundStyleE2ESJ_EENS1_15EpilogueDefaultEEEEEvvEEEEvNT_6ParamsE,"",@"SHT_CUDA_INFO"
	.sectionflags	@""
	.align	4


	//----- nvinfo : EIATTR_CUDA_API_VERSION
	.align		4
        /*0000*/ 	.byte	0x04, 0x37
        /*0002*/ 	.short	(.L_21 - .L_20)
.L_20:
        /*0004*/ 	.word	0x00000082


	//----- nvinfo : EIATTR_KPARAM_INFO
	.align		4
.L_21:
        /*0008*/ 	.byte	0x04, 0x17
        /*000a*/ 	.short	(.L_23 - .L_22)
.L_22:
        /*000c*/ 	.word	0x00000000
        /*0010*/ 	.short	0x0000
        /*0012*/ 	.short	0x0070
        /*0014*/ 	.byte	0x00, 0xf0, 0x01, 0x10


	//----- nvinfo : EIATTR_SPARSE_MMA_MASK
	.align		4
.L_23:
        /*0018*/ 	.byte	0x03, 0x50
        /*001a*/ 	.short	0x0000


	//----- nvinfo : EIATTR_MAXREG_COUNT
	.align		4
        /*001c*/ 	.byte	0x03, 0x1b
        /*001e*/ 	.short	0x00a8


	//----- nvinfo : EIATTR_NUM_BARRIERS
	.align		4
        /*0020*/ 	.byte	0x02, 0x4c
        /*0022*/ 	.byte	0x01
	.zero		1


	//----- nvinfo : EIATTR_EXTERNS
	.align		4
        /*0024*/ 	.byte	0x04, 0x0f
        /*0026*/ 	.short	(.L_25 - .L_24)


	//   ....[0]....
	.align		4
.L_24:
        /*0028*/ 	.word	index@(__assertfail)


	//----- nvinfo : EIATTR_MERCURY_ISA_VERSION
	.align		4
.L_25:
        /*002c*/ 	.byte	0x03, 0x5f
        /*002e*/ 	.short	0x0101


	//----- nvinfo : EIATTR_INT_WARP_WIDE_INSTR_OFFSETS
	.align		4
        /*0030*/ 	.byte	0x04, 0x31
        /*0032*/ 	.short	(.L_27 - .L_26)


	//   ....[0]....
.L_26:
        /*0034*/ 	.word	0x00000480


	//   ....[1]....
        /*0038*/ 	.word	0x000004a0


	//   ....[2]....
        /*003c*/ 	.word	0x00000680


	//   ....[3]....
        /*0040*/ 	.word	0x00002280


	//----- nvinfo : EIATTR_COOP_GROUP_MASK_REGIDS
	.align		4
.L_27:
        /*0044*/ 	.byte	0x04, 0x29
        /*0046*/ 	.short	(.L_29 - .L_28)


	//   ....[0]....
.L_28:
        /*0048*/ 	.word	0xffffffff


	//   ....[1]....
        /*004c*/ 	.word	0xffffffff


	//   ....[2]....
        /*0050*/ 	.word	0xffffffff


	//   ....[3]....
        /*0054*/ 	.word	0xffffffff


	//   ....[4]....
        /*0058*/ 	.word	0xffffffff


	//   ....[5]....
        /*005c*/ 	.word	0xffffffff


	//----- nvinfo : EIATTR_COOP_GROUP_INSTR_OFFSETS
	.align		4
.L_29:
        /*0060*/ 	.byte	0x04, 0x28
        /*0062*/ 	.short	(.L_31 - .L_30)


	//   ....[0]....
.L_30:
        /*0064*/ 	.word	0x00000060


	//   ....[1]....
        /*0068*/ 	.word	0x00000070


	//   ....[2]....
        /*006c*/ 	.word	0x00000130


	//   ....[3]....
        /*0070*/ 	.word	0x000002d0


	//   ....[4]....
        /*0074*/ 	.word	0x00000800


	//   ....[5]....
        /*0078*/ 	.word	0x00001480


	//----- nvinfo : EIATTR_REG_RECONFIG
	.align		4
.L_31:
        /*007c*/ 	.byte	0x01, 0x54
	.zero		2


	//----- nvinfo : EIATTR_SYSCALL_OFFSETS
	.align		4
        /*0080*/ 	.byte	0x04, 0x46
        /*0082*/ 	.short	(.L_33 - .L_32)


	//   ....[0]....
.L_32:
        /*0084*/ 	.word	0x00001670


	//----- nvinfo : EIATTR_MBARRIER_INSTR_OFFSETS
	.align		4
.L_33:
        /*0088*/ 	.byte	0x04, 0x39
        /*008a*/ 	.short	(.L_35 - .L_34)


	//   ....[0]....
.L_34:
        /*008c*/ 	.word	0x00000230
        /*0090*/ 	.word	0x000000ff
        /*0094*/ 	.word	0x00000000
        /*0098*/ 	.short	0x0100
        /*009a*/ 	.byte	0x08
	.zero		1


	//   ....[1]....
        /*009c*/ 	.word	0x00000240
        /*00a0*/ 	.word	0x000000ff
        /*00a4*/ 	.word	0x00000020
        /*00a8*/ 	.short	0x0100
        /*00aa*/ 	.byte	0x08
	.zero		1


	//   ....[2]....
        /*00ac*/ 	.word	0x00000250
        /*00b0*/ 	.word	0x000000ff
        /*00b4*/ 	.word	0x00000008
        /*00b8*/ 	.short	0x0100
        /*00ba*/ 	.byte	0x08
	.zero		1


	//   ....[3]....
        /*00bc*/ 	.word	0x00000260
        /*00c0*/ 	.word	0x000000ff
        /*00c4*/ 	.word	0x00000028
        /*00c8*/ 	.short	0x0100
        /*00ca*/ 	.byte	0x08
	.zero		1


	//   ....[4]....
        /*00cc*/ 	.word	0x00000270
        /*00d0*/ 	.word	0x000000ff
        /*00d4*/ 	.word	0x00000010
        /*00d8*/ 	.short	0x0100
        /*00da*/ 	.byte	0x08
	.zero		1


	//   ....[5]....
        /*00dc*/ 	.word	0x00000280
        /*00e0*/ 	.word	0x000000ff
        /*00e4*/ 	.word	0x00000030
        /*00e8*/ 	.short	0x0100
        /*00ea*/ 	.byte	0x08
	.zero		1


	//   ....[6]....
        /*00ec*/ 	.word	0x00000290
        /*00f0*/ 	.word	0x000000ff
        /*00f4*/ 	.word	0x00000018
        /*00f8*/ 	.short	0x0100
        /*00fa*/ 	.byte	0x08
	.zero		1


	//   ....[7]....
        /*00fc*/ 	.word	0x000002a0
        /*0100*/ 	.word	0x000000ff
        /*0104*/ 	.word	0x00000038
        /*0108*/ 	.short	0x0100
        /*010a*/ 	.byte	0x08
	.zero		1


	//   ....[8]....
        /*010c*/ 	.word	0x00000710
        /*0110*/ 	.word	0x000000ff
        /*0114*/ 	.word	0x00000050
        /*0118*/ 	.short	0x0100
        /*011a*/ 	.byte	0x06
	.zero		1


	//   ....[9]....
        /*011c*/ 	.word	0x000007a0
        /*0120*/ 	.word	0x000000ff
        /*0124*/ 	.word	0x00000058
        /*0128*/ 	.short	0x0100
        /*012a*/ 	.byte	0x06
	.zero		1


	//   ....[10]....
        /*012c*/ 	.word	0x00001730
        /*0130*/ 	.word	0x00000003
        /*0134*/ 	.word	0x00000000
        /*0138*/ 	.short	0x010a
        /*013a*/ 	.byte	0x3f
	.zero		1


	//   ....[11]....
        /*013c*/ 	.word	0x00001790
        /*0140*/ 	.word	0x00000003
        /*0144*/ 	.word	0x00000000
        /*0148*/ 	.short	0x010a
        /*014a*/ 	.byte	0x3f
	.zero		1


	//   ....[12]....
        /*014c*/ 	.word	0x00001cd0
        /*0150*/ 	.word	0x00000005
        /*0154*/ 	.word	0x00000000
        /*0158*/ 	.short	0x010a
        /*015a*/ 	.byte	0x3f
	.zero		1


	//   ....[13]....
        /*015c*/ 	.word	0x00001d10
        /*0160*/ 	.word	0x00000005
        /*0164*/ 	.word	0x00000000
        /*0168*/ 	.short	0x010a
        /*016a*/ 	.byte	0x3f
	.zero		1


	//   ....[14]....
        /*016c*/ 	.word	0x00002130
        /*0170*/ 	.word	0x00000004
        /*0174*/ 	.word	0x00000000
        /*0178*/ 	.short	0x0101
        /*017a*/ 	.byte	0x3f
	.zero		1


	//   ....[15]....
        /*017c*/ 	.word	0x000022f0
        /*0180*/ 	.word	0x00000000
        /*0184*/ 	.word	0x00000000
        /*0188*/ 	.short	0x0101
        /*018a*/ 	.byte	0x3f
	.zero		1


	//   ....[16]....
        /*018c*/ 	.word	0x00005660
        /*0190*/ 	.word	0x00000014
        /*0194*/ 	.word	0x00000020
        /*0198*/ 	.short	0x010a
        /*019a*/ 	.byte	0x3f
	.zero		1


	//   ....[17]....
        /*019c*/ 	.word	0x00005b00
        /*01a0*/ 	.word	0x00000004
        /*01a4*/ 	.word	0x00000058
        /*01a8*/ 	.short	0x0101
        /*01aa*/ 	.byte	0x3f
	.zero		1


	//   ....[18]....
        /*01ac*/ 	.word	0x00006220
        /*01b0*/ 	.word	0x00000005
        /*01b4*/ 	.word	0x00000000
        /*01b8*/ 	.short	0x010a
        /*01ba*/ 	.byte	0x3f
	.zero		1


	//   ....[19]....
        /*01bc*/ 	.word	0x000062a0
        /*01c0*/ 	.word	0x00000007
        /*01c4*/ 	.word	0x00000000
        /*01c8*/ 	.short	0x010a
        /*01ca*/ 	.byte	0x3f
	.zero		1


	//   ....[20]....
        /*01cc*/ 	.word	0x00006330
        /*01d0*/ 	.word	0x00000006
        /*01d4*/ 	.word	0x00000000
        /*01d8*/ 	.short	0x010a
        /*01da*/ 	.byte	0x3f
	.zero		1


	//   ....[21]....
        /*01dc*/ 	.word	0x000063c0
        /*01e0*/ 	.word	0x00000003
        /*01e4*/ 	.word	0x00000000
        /*01e8*/ 	.short	0x010a
        /*01ea*/ 	.byte	0x3f
	.zero		1


	//   ....[22]....
        /*01ec*/ 	.word	0x00006420
        /*01f0*/ 	.word	0x00000003
        /*01f4*/ 	.word	0x00000000
        /*01f8*/ 	.short	0x010a
        /*01fa*/ 	.byte	0x3f
	.zero		1


	//   ....[23]....
        /*01fc*/ 	.word	0x00006470
        /*0200*/ 	.word	0x00000005
        /*0204*/ 	.word	0x00000000
        /*0208*/ 	.short	0x010a
        /*020a*/ 	.byte	0x3f
	.zero		1


	//   ....[24]....
        /*020c*/ 	.word	0x00006540
        /*0210*/ 	.word	0x00000014
        /*0214*/ 	.word	0x00000020
        /*0218*/ 	.short	0x010a
        /*021a*/ 	.byte	0x3f
	.zero		1


	//   ....[25]....
        /*021c*/ 	.word	0x00006610
        /*0220*/ 	.word	0x00000005
        /*0224*/ 	.word	0x00000000
        /*0228*/ 	.short	0x010a
        /*022a*/ 	.byte	0x3f
	.zero		1


	//   ....[26]....
        /*022c*/ 	.word	0x00006660
        /*0230*/ 	.word	0x00000007
        /*0234*/ 	.word	0x00000000
        /*0238*/ 	.short	0x010a
        /*023a*/ 	.byte	0x3f
	.zero		1


	//   ....[27]....
        /*023c*/ 	.word	0x000066b0
        /*0240*/ 	.word	0x00000006
        /*0244*/ 	.word	0x00000000
        /*0248*/ 	.short	0x010a
        /*024a*/ 	.byte	0x3f
	.zero		1


	//----- nvinfo : EIATTR_NUM_MBARRIERS
	.align		4
.L_35:
        /*024c*/ 	.byte	0x03, 0x38
        /*024e*/ 	.short	0x000a


	//----- nvinfo : EIATTR_EXIT_INSTR_OFFSETS
	.align		4
        /*0250*/ 	.byte	0x04, 0x1c
        /*0252*/ 	.short	(.L_37 - .L_36)


	//   ....[0]....
.L_36:
        /*0254*/ 	.word	0x000009d0


	//   ....[1]....
        /*0258*/ 	.word	0x000011e0


	//   ....[2]....
        /*025c*/ 	.word	0x00004d00


	//   ....[3]....
        /*0260*/ 	.word	0x00005260


	//   ....[4]....
        /*0264*/ 	.word	0x00006410


	//----- nvinfo : EIATTR_MAX_THREADS
	.align		4
.L_37:
        /*0268*/ 	.byte	0x04, 0x05
        /*026a*/ 	.short	(.L_39 - .L_38)
.L_38:
        /*026c*/ 	.word	0x00000180
        /*0270*/ 	.word	0x00000001
        /*0274*/ 	.word	0x00000001


	//----- nvinfo : EIATTR_CRS_STACK_SIZE
	.align		4
.L_39:
        /*0278*/ 	.byte	0x04, 0x1e
        /*027a*/ 	.short	(.L_41 - .L_40)
.L_40:
        /*027c*/ 	.word	0x00000000


	//----- nvinfo : EIATTR_CBANK_PARAM_SIZE
	.align		4
.L_41:
        /*0280*/ 	.byte	0x03, 0x19
        /*0282*/ 	.short	0x0470


	//----- nvinfo : EIATTR_PARAM_CBANK
	.align		4
        /*0284*/ 	.byte	0x04, 0x0a
        /*0286*/ 	.short	(.L_43 - .L_42)
	.align		4
.L_42:
        /*0288*/ 	.word	index@(.nv.constant0._ZN7cutlass13device_kernelINS_4gemm6kernel13GemmUniversalIN4cute5tupleIJiiiiEEENS1_10collective13CollectiveMmaINS1_34MainloopSm90TmaGmmaWarpSpecializedILi4ENS5_IJNS4_1CILi2EEESB_NSA_ILi1EEEEEENS1_35KernelTmaWarpSpecializedCooperativeEEENS5_IJNSA_ILi128EEENSA_ILi64EEESH_EEENS_10tfloat32_tENS5_IJlSC_lEEESJ_SK_NS4_8TiledMMAINS4_8MMA_AtomIJNS4_4SM904GMMA29MMA_64x64x8_F32TF32TF32_SS_TNILNSO_7ScaleInE1ELSQ_1EEEEEENS4_6LayoutINS5_IJSB_SC_SC_EEENS5_IJSC_NSA_ILi0EEESV_EEEEENS5_IJNS4_10UnderscoreESY_SY_EEEEENS4_23SM90_TMA_LOAD_MULTICASTENS4_14ComposedLayoutINS4_7SwizzleILi3ELi4ELi3EEENS4_18smem_ptr_flag_bitsILi32EEENST_INS5_IJNSA_ILi8EEENSA_ILi32EEEEEENS5_IJS18_SC_EEEEEEEvNS4_8identityES11_S1C_vS1D_EENS_8epilogue10collective6detail29Sm90TmaWarpSpecializedAdapterINS1G_15DefaultEpilogueISJ_SK_SK_NS1F_6thread17LinearCombinationISJ_Li1EffLNS1K_9ScaleType4KindE0ELNS_15FloatRoundStyleE2ESJ_EENS1_15EpilogueDefaultEEEEEvvEEEEvNT_6ParamsE)
        /*028c*/ 	.short	0x0210
        /*028e*/ 	.short	0x0470


	//----- nvinfo : EIATTR_SW_WAR
	.align		4
.L_43:
        /*0290*/ 	.byte	0x04, 0x36
        /*0292*/ 	.short	(.L_45 - .L_44)
.L_44:
        /*0294*/ 	.word	0x00000008
.L_45:


//--------------------- .nv.callgraph             --------------------------
	.section	.nv.callgraph,"",@"SHT_CUDA_CALLGRAPH"
	.align	4
	.sectionentsize	8
	.align		4
        /*0000*/ 	.word	0x00000000
	.align		4
        /*0004*/ 	.word	0xffffffff
	.align		4
        /*0008*/ 	.word	index@(_ZN7cutlass13device_kernelINS_4gemm6kernel13GemmUniversalIN4cute5tupleIJiiiiEEENS1_10collective13CollectiveMmaINS1_34MainloopSm90TmaGmmaWarpSpecializedILi4ENS5_IJNS4_1CILi2EEESB_NSA_ILi1EEEEEENS1_35KernelTmaWarpSpecializedCooperativeEEENS5_IJNSA_ILi128EEENSA_ILi64EEESH_EEENS_10tfloat32_tENS5_IJlSC_lEEESJ_SK_NS4_8TiledMMAINS4_8MMA_AtomIJNS4_4SM904GMMA29MMA_64x64x8_F32TF32TF32_SS_TNILNSO_7ScaleInE1ELSQ_1EEEEEENS4_6LayoutINS5_IJSB_SC_SC_EEENS5_IJSC_NSA_ILi0EEESV_EEEEENS5_IJNS4_10UnderscoreESY_SY_EEEEENS4_23SM90_TMA_LOAD_MULTICASTENS4_14ComposedLayoutINS4_7SwizzleILi3ELi4ELi3EEENS4_18smem_ptr_flag_bitsILi32EEENST_INS5_IJNSA_ILi8EEENSA_ILi32EEEEEENS5_IJS18_SC_EEEEEEEvNS4_8identityES11_S1C_vS1D_EENS_8epilogue10collective6detail29Sm90TmaWarpSpecializedAdapterINS1G_15DefaultEpilogueISJ_SK_SK_NS1F_6thread17LinearCombinationISJ_Li1EffLNS1K_9ScaleType4KindE0ELNS_15FloatRoundStyleE2ESJ_EENS1_15EpilogueDefaultEEEEEvvEEEEvNT_6ParamsE)
	.align		4
        /*000c*/ 	.word	index@(__assertfail)
	.align		4
        /*0010*/ 	.word	0x00000000
	.align		4
        /*0014*/ 	.word	0xfffffffe
	.align		4
        /*0018*/ 	.word	0x00000000
	.align		4
        /*001c*/ 	.word	0xfffffffd
	.align		4
        /*0020*/ 	.word	0x00000000
	.align		4
        /*0024*/ 	.word	0xfffffffc


//--------------------- .nv.constant4             --------------------------
	.section	.nv.constant4,"a",@progbits
	.align	8
	.align		8
.nv.constant4:
        /*0000*/ 	.dword	__assertfail
	.align		8
        /*0008*/ 	.dword	__unnamed_1
	.align		8
        /*0010*/ 	.dword	_ZN39_INTERNAL_60ade873_4_k_cu_912fccec_69924cuda3std3__45__cpo5beginE
	.align		8
        /*0018*/ 	.dword	_ZN39_INTERNAL_60ade873_4_k_cu_912fccec_69924cuda3std3__45__cpo3endE
	.align		8
        /*0020*/ 	.dword	_ZN39_INTERNAL_60ade873_4_k_cu_912fccec_69924cuda3std3__45__cpo6cbeginE
	.align		8
        /*0028*/ 	.dword	_ZN39_INTERNAL_60ade873_4_k_cu_912fccec_69924cuda3std3__45__cpo4cendE
	.align		8
        /*0030*/ 	.dword	_ZN39_INTERNAL_60ade873_4_k_cu_912fccec_69924cuda3std3__441_GLOBAL__N__60ade873_4_k_cu_912fccec_69926ignoreE
	.align		8
        /*0038*/ 	.dword	_ZN39_INTERNAL_60ade873_4_k_cu_912fccec_69924cuda3std3__419piecewise_constructE
	.align		8
        /*0040*/ 	.dword	_ZN39_INTERNAL_60ade873_4_k_cu_912fccec_69924cuda3std3__48in_placeE
	.align		8
        /*0048*/ 	.dword	_ZN39_INTERNAL_60ade873_4_k_cu_912fccec_69924cuda3std6ranges3__45__cpo4swapE
	.align		8
        /*0050*/ 	.dword	_ZN39_INTERNAL_60ade873_4_k_cu_912fccec_69924cuda3std6ranges3__45__cpo9iter_moveE
	.align		8
        /*0058*/ 	.dword	_ZN39_INTERNAL_60ade873_4_k_cu_912fccec_69924cute7productE
	.align		8
        /*0060*/ 	.dword	_ZN39_INTERNAL_60ade873_4_k_cu_912fccec_69924cute1_E
	.align		8
        /*0068*/ 	.dword	$str$22
	.align		8
        /*0070*/ 	.dword	$str$23


//--------------------- .text._ZN7cutlass13device_kernelINS_4gemm6kernel13GemmUniversalIN4cute5tupleIJiiiiEEENS1_10collective13CollectiveMmaINS1_34MainloopSm90TmaGmmaWarpSpecializedILi4ENS5_IJNS4_1CILi2EEESB_NSA_ILi1EEEEEENS1_35KernelTmaWarpSpecializedCooperativeEEENS5_IJNSA_ILi128EEENSA_ILi64EEESH_EEENS_10tfloat32_tENS5_IJlSC_lEEESJ_SK_NS4_8TiledMMAINS4_8MMA_AtomIJNS4_4SM904GMMA29MMA_64x64x8_F32TF32TF32_SS_TNILNSO_7ScaleInE1ELSQ_1EEEEEENS4_6LayoutINS5_IJSB_SC_SC_EEENS5_IJSC_NSA_ILi0EEESV_EEEEENS5_IJNS4_10UnderscoreESY_SY_EEEEENS4_23SM90_TMA_LOAD_MULTICASTENS4_14ComposedLayoutINS4_7SwizzleILi3ELi4ELi3EEENS4_18smem_ptr_flag_bitsILi32EEENST_INS5_IJNSA_ILi8EEENSA_ILi32EEEEEENS5_IJS18_SC_EEEEEEEvNS4_8identityES11_S1C_vS1D_EENS_8epilogue10collective6detail29Sm90TmaWarpSpecializedAdapterINS1G_15DefaultEpilogueISJ_SK_SK_NS1F_6thread17LinearCombinationISJ_Li1EffLNS1K_9ScaleType4KindE0ELNS_15FloatRoundStyleE2ESJ_EENS1_15EpilogueDefaultEEEEEvvEEEEvNT_6ParamsE --------------------------
	.section	.text._ZN7cutlass13device_kernelINS_4gemm6kernel13GemmUniversalIN4cute5tupleIJiiiiEEENS1_10collective13CollectiveMmaINS1_34MainloopSm90TmaGmmaWarpSpecializedILi4ENS5_IJNS4_1CILi2EEESB_NSA_ILi1EEEEEENS1_35KernelTmaWarpSpecializedCooperativeEEENS5_IJNSA_ILi128EEENSA_ILi64EEESH_EEENS_10tfloat32_tENS5_IJlSC_lEEESJ_SK_NS4_8TiledMMAINS4_8MMA_AtomIJNS4_4SM904GMMA29MMA_64x64x8_F32TF32TF32_SS_TNILNSO_7ScaleInE1ELSQ_1EEEEEENS4_6LayoutINS5_IJSB_SC_SC_EEENS5_IJSC_NSA_ILi0EEESV_EEEEENS5_IJNS4_10UnderscoreESY_SY_EEEEENS4_23SM90_TMA_LOAD_MULTICASTENS4_14ComposedLayoutINS4_7SwizzleILi3ELi4ELi3EEENS4_18smem_ptr_flag_bitsILi32EEENST_INS5_IJNSA_ILi8EEENSA_ILi32EEEEEENS5_IJS18_SC_EEEEEEEvNS4_8identityES11_S1C_vS1D_EENS_8epilogue10collective6detail29Sm90TmaWarpSpecializedAdapterINS1G_15DefaultEpilogueISJ_SK_SK_NS1F_6thread17LinearCombinationISJ_Li1EffLNS1K_9ScaleType4KindE0ELNS_15FloatRoundStyleE2ESJ_EENS1_15EpilogueDefaultEEEEEvvEEEEvNT_6ParamsE,"ax",@progbits
	.align	128
.text._ZN7cutlass13device_kernelINS_4gemm6kernel13GemmUniversalIN4cute5tupleIJiiiiEEENS1_10collective13CollectiveMmaINS1_34MainloopSm90TmaGmmaWarpSpecializedILi4ENS5_IJNS4_1CILi2EEESB_NSA_ILi1EEEEEENS1_35KernelTmaWarpSpecializedCooperativeEEENS5_IJNSA_ILi128EEENSA_ILi64EEESH_EEENS_10tfloat32_tENS5_IJlSC_lEEESJ_SK_NS4_8TiledMMAINS4_8MMA_AtomIJNS4_4SM904GMMA29MMA_64x64x8_F32TF32TF32_SS_TNILNSO_7ScaleInE1ELSQ_1EEEEEENS4_6LayoutINS5_IJSB_SC_SC_EEENS5_IJSC_NSA_ILi0EEESV_EEEEENS5_IJNS4_10UnderscoreESY_SY_EEEEENS4_23SM90_TMA_LOAD_MULTICASTENS4_14ComposedLayoutINS4_7SwizzleILi3ELi4ELi3EEENS4_18smem_ptr_flag_bitsILi32EEENST_INS5_IJNSA_ILi8EEENSA_ILi32EEEEEENS5_IJS18_SC_EEEEEEEvNS4_8identityES11_S1C_vS1D_EENS_8epilogue10collective6detail29Sm90TmaWarpSpecializedAdapterINS1G_15DefaultEpilogueISJ_SK_SK_NS1F_6thread17LinearCombinationISJ_Li1EffLNS1K_9ScaleType4KindE0ELNS_15FloatRoundStyleE2ESJ_EENS1_15EpilogueDefaultEEEEEvvEEEEvNT_6ParamsE:
        .type           _ZN7cutlass13device_kernelINS_4gemm6kernel13GemmUniversalIN4cute5tupleIJiiiiEEENS1_10collective13CollectiveMmaINS1_34MainloopSm90TmaGmmaWarpSpecializedILi4ENS5_IJNS4_1CILi2EEESB_NSA_ILi1EEEEEENS1_35KernelTmaWarpSpecializedCooperativeEEENS5_IJNSA_ILi128EEENSA_ILi64EEESH_EEENS_10tfloat32_tENS5_IJlSC_lEEESJ_SK_NS4_8TiledMMAINS4_8MMA_AtomIJNS4_4SM904GMMA29MMA_64x64x8_F32TF32TF32_SS_TNILNSO_7ScaleInE1ELSQ_1EEEEEENS4_6LayoutINS5_IJSB_SC_SC_EEENS5_IJSC_NSA_ILi0EEESV_EEEEENS5_IJNS4_10UnderscoreESY_SY_EEEEENS4_23SM90_TMA_LOAD_MULTICASTENS4_14ComposedLayoutINS4_7SwizzleILi3ELi4ELi3EEENS4_18smem_ptr_flag_bitsILi32EEENST_INS5_IJNSA_ILi8EEENSA_ILi32EEEEEENS5_IJS18_SC_EEEEEEEvNS4_8identityES11_S1C_vS1D_EENS_8epilogue10collective6detail29Sm90TmaWarpSpecializedAdapterINS1G_15DefaultEpilogueISJ_SK_SK_NS1F_6thread17LinearCombinationISJ_Li1EffLNS1K_9ScaleType4KindE0ELNS_15FloatRoundStyleE2ESJ_EENS1_15EpilogueDefaultEEEEEvvEEEEvNT_6ParamsE,@function
        .size           _ZN7cutlass13device_kernelINS_4gemm6kernel13GemmUniversalIN4cute5tupleIJiiiiEEENS1_10collective13CollectiveMmaINS1_34MainloopSm90TmaGmmaWarpSpecializedILi4ENS5_IJNS4_1CILi2EEESB_NSA_ILi1EEEEEENS1_35KernelTmaWarpSpecializedCooperativeEEENS5_IJNSA_ILi128EEENSA_ILi64EEESH_EEENS_10tfloat32_tENS5_IJlSC_lEEESJ_SK_NS4_8TiledMMAINS4_8MMA_AtomIJNS4_4SM904GMMA29MMA_64x64x8_F32TF32TF32_SS_TNILNSO_7ScaleInE1ELSQ_1EEEEEENS4_6LayoutINS5_IJSB_SC_SC_EEENS5_IJSC_NSA_ILi0EEESV_EEEEENS5_IJNS4_10UnderscoreESY_SY_EEEEENS4_23SM90_TMA_LOAD_MULTICASTENS4_14ComposedLayoutINS4_7SwizzleILi3ELi4ELi3EEENS4_18smem_ptr_flag_bitsILi32EEENST_INS5_IJNSA_ILi8EEENSA_ILi32EEEEEENS5_IJS18_SC_EEEEEEEvNS4_8identityES11_S1C_vS1D_EENS_8epilogue10collective6detail29Sm90TmaWarpSpecializedAdapterINS1G_15DefaultEpilogueISJ_SK_SK_NS1F_6thread17LinearCombinationISJ_Li1EffLNS1K_9ScaleType4KindE0ELNS_15FloatRoundStyleE2ESJ_EENS1_15EpilogueDefaultEEEEEvvEEEEvNT_6ParamsE,(.L_x_133 - _ZN7cutlass13device_kernelINS_4gemm6kernel13GemmUniversalIN4cute5tupleIJiiiiEEENS1_10collective13CollectiveMmaINS1_34MainloopSm90TmaGmmaWarpSpecializedILi4ENS5_IJNS4_1CILi2EEESB_NSA_ILi1EEEEEENS1_35KernelTmaWarpSpecializedCooperativeEEENS5_IJNSA_ILi128EEENSA_ILi64EEESH_EEENS_10tfloat32_tENS5_IJlSC_lEEESJ_SK_NS4_8TiledMMAINS4_8MMA_AtomIJNS4_4SM904GMMA29MMA_64x64x8_F32TF32TF32_SS_TNILNSO_7ScaleInE1ELSQ_1EEEEEENS4_6LayoutINS5_IJSB_SC_SC_EEENS5_IJSC_NSA_ILi0EEESV_EEEEENS5_IJNS4_10UnderscoreESY_SY_EEEEENS4_23SM90_TMA_LOAD_MULTICASTENS4_14ComposedLayoutINS4_7SwizzleILi3ELi4ELi3EEENS4_18smem_ptr_flag_bitsILi32EEENST_INS5_IJNSA_ILi8EEENSA_ILi32EEEEEENS5_IJS18_SC_EEEEEEEvNS4_8identityES11_S1C_vS1D_EENS_8epilogue10collective6detail29Sm90TmaWarpSpecializedAdapterINS1G_15DefaultEpilogueISJ_SK_SK_NS1F_6thread17LinearCombinationISJ_Li1EffLNS1K_9ScaleType4KindE0ELNS_15FloatRoundStyleE2ESJ_EENS1_15EpilogueDefaultEEEEEvvEEEEvNT_6ParamsE)
        .other          _ZN7cutlass13device_kernelINS_4gemm6kernel13GemmUniversalIN4cute5tupleIJiiiiEEENS1_10collective13CollectiveMmaINS1_34MainloopSm90TmaGmmaWarpSpecializedILi4ENS5_IJNS4_1CILi2EEESB_NSA_ILi1EEEEEENS1_35KernelTmaWarpSpecializedCooperativeEEENS5_IJNSA_ILi128EEENSA_ILi64EEESH_EEENS_10tfloat32_tENS5_IJlSC_lEEESJ_SK_NS4_8TiledMMAINS4_8MMA_AtomIJNS4_4SM904GMMA29MMA_64x64x8_F32TF32TF32_SS_TNILNSO_7ScaleInE1ELSQ_1EEEEEENS4_6LayoutINS5_IJSB_SC_SC_EEENS5_IJSC_NSA_ILi0EEESV_EEEEENS5_IJNS4_10UnderscoreESY_SY_EEEEENS4_23SM90_TMA_LOAD_MULTICASTENS4_14ComposedLayoutINS4_7SwizzleILi3ELi4ELi3EEENS4_18smem_ptr_flag_bitsILi32EEENST_INS5_IJNSA_ILi8EEENSA_ILi32EEEEEENS5_IJS18_SC_EEEEEEEvNS4_8identityES11_S1C_vS1D_EENS_8epilogue10collective6detail29Sm90TmaWarpSpecializedAdapterINS1G_15DefaultEpilogueISJ_SK_SK_NS1F_6thread17LinearCombinationISJ_Li1EffLNS1K_9ScaleType4KindE0ELNS_15FloatRoundStyleE2ESJ_EENS1_15EpilogueDefaultEEEEEvvEEEEvNT_6ParamsE,@"STO_CUDA_ENTRY STV_DEFAULT"
_ZN7cutlass13device_kernelINS_4gemm6kernel13GemmUniversalIN4cute5tupleIJiiiiEEENS1_10collective13CollectiveMmaINS1_34MainloopSm90TmaGmmaWarpSpecializedILi4ENS5_IJNS4_1CILi2EEESB_NSA_ILi1EEEEEENS1_35KernelTmaWarpSpecializedCooperativeEEENS5_IJNSA_ILi128EEENSA_ILi64EEESH_EEENS_10tfloat32_tENS5_IJlSC_lEEESJ_SK_NS4_8TiledMMAINS4_8MMA_AtomIJNS4_4SM904GMMA29MMA_64x64x8_F32TF32TF32_SS_TNILNSO_7ScaleInE1ELSQ_1EEEEEENS4_6LayoutINS5_IJSB_SC_SC_EEENS5_IJSC_NSA_ILi0EEESV_EEEEENS5_IJNS4_10UnderscoreESY_SY_EEEEENS4_23SM90_TMA_LOAD_MULTICASTENS4_14ComposedLayoutINS4_7SwizzleILi3ELi4ELi3EEENS4_18smem_ptr_flag_bitsILi32EEENST_INS5_IJNSA_ILi8EEENSA_ILi32EEEEEENS5_IJS18_SC_EEEEEEEvNS4_8identityES11_S1C_vS1D_EENS_8epilogue10collective6detail29Sm90TmaWarpSpecializedAdapterINS1G_15DefaultEpilogueISJ_SK_SK_NS1F_6thread17LinearCombinationISJ_Li1EffLNS1K_9ScaleType4KindE0ELNS_15FloatRoundStyleE2ESJ_EENS1_15EpilogueDefaultEEEEEvvEEEEvNT_6ParamsE:
[----:B------:R-:W0:Y:S01]  /*0000*/  LDC R1, c[0x0][0x28] ;  /* 0x00000a00ff017b82 */ /* 0x000e220000000800 */
[----:B------:R-:W1:Y:S01]  /*0010*/  S2R R63, SR_TID.X ;  /* 0x00000000003f7919 */ /* 0x000e620000002100 */
[----:B------:R-:W-:Y:S01]  /*0020*/  ELECT P0, URZ, PT ;  /* 0x00000000003f782f */ /* 0x000fe20003800000 */
[----:B------:R-:W-:Y:S01]  /*0030*/  BSSY B0, `(.L_x_0) ;  /* 0x000000f000007945 */ /* 0x000fe20003800000 */
[--C-:B-1----:R-:W-:Y:S02]  /*0040*/  SHF.R.U32.HI R0, RZ, 0x5, R63.reuse ;  /* 0x00000005ff007819 */ /* 0x102fe4000001163f */
[----:B------:R-:W-:-:S03]  /*0050*/  SHF.R.U32.HI R6, RZ, 0x7, R63 ;  /* 0x00000007ff067819 */ /* 0x000fc6000001163f */
[----:B------:R-:W1:Y:S04]  /*0060*/  SHFL.IDX PT, R2, R0, RZ, 0x1f ;  /* 0x00001fff00027589 */ /* 0x000e6800000e0000 */
[----:B------:R2:W3:Y:S01]  /*0070*/  SHFL.IDX PT, R5, R6, RZ, 0x1f ;  /* 0x00001fff06057589 */ /* 0x0004e200000e0000 */
[----:B-1----:R-:W-:-:S13]  /*0080*/  ISETP.NE.OR P0, PT, R2, RZ, !P0 ;  /* 0x000000ff0200720c */ /* 0x002fda0004705670 */
[----:B0-23--:R-:W-:Y:S05]  /*0090*/  @P0 BRA `(.L_x_1) ;  /* 0x0000000000200947 */ /* 0x00dfea0003800000 */
[----:B------:R-:W-:Y:S02]  /*00a0*/  ULDC.64 UR4, c[0x0][0x198] ;  /* 0x0000660000047ab9 */ /* 0x000fe40000000a00 */
[----:B------:R-:W-:Y:S02]  /*00b0*/  UIADD3 UR6, UP0, UR4, 0xf0, URZ ;  /* 0x000000f004067890 */ /* 0x000fe4000ff1e03f */
[----:B------:R-:W-:Y:S02]  /*00c0*/  UIADD3 UR4, UP1, UR4, 0x1f0, URZ ;  /* 0x000001f004047890 */ /* 0x000fe4000ff3e03f */
[----:B------:R-:W-:Y:S02]  /*00d0*/  UIADD3.X UR7, URZ, UR5, URZ, UP0, !UPT ;  /* 0x000000053f077290 */ /* 0x000fe400087fe43f */
[----:B------:R-:W-:-:S07]  /*00e0*/  UIADD3.X UR5, URZ, UR5, URZ, UP1, !UPT ;  /* 0x000000053f057290 */ /* 0x000fce0008ffe43f */
[----:B------:R0:W-:Y:S02]  /*00f0*/  UTMACCTL.PF [UR6] ;  /* 0x00000000060079b9 */ /* 0x0001e40008040000 */
[----:B------:R0:W-:Y:S02]  /*0100*/  UTMACCTL.PF [UR4] ;  /* 0x00000000040079b9 */ /* 0x0001e40008040000 */
[----:B0-----:R-:W-:Y:S01]  /*0110*/  NOP ;  /* 0x0000000000007918 */ /* 0x001fe20000000000 */
.L_x_1:
[----:B------:R-:W-:Y:S05]  /*0120*/  BSYNC B0 ;  /* 0x0000000000007941 */ /* 0x000fea0003800000 */
.L_x_0:
[----:B------:R-:W0:Y:S02]  /*0130*/  SHFL.IDX PT, R3, R0, RZ, 0x1f ;  /* 0x00001fff00037589 */ /* 0x000e2400000e0000 */
[----:B0-----:R-:W-:-:S13]  /*0140*/  ISETP.NE.AND P0, PT, R3, RZ, PT ;  /* 0x000000ff0300720c */ /* 0x001fda0003f05270 */
[----:B------:R-:W-:Y:S05]  /*0150*/  @P0 BRA `(.L_x_2) ;  /* 0x0000000000580947 */ /* 0x000fea0003800000 */
[----:B------:R-:W0:Y:S01]  /*0160*/  S2UR UR8, SR_CgaCtaId ;  /* 0x00000000000879c3 */ /* 0x000e220000008800 */
[----:B------:R-:W-:Y:S01]  /*0170*/  UMOV UR4, 0x400 ;  /* 0x0000040000047882 */ /* 0x000fe20000000000 */
[----:B------:R-:W-:Y:S01]  /*0180*/  UMOV UR5, 0x1 ;  /* 0x0000000100057882 */ /* 0x000fe20000000000 */
[----:B------:R-:W-:Y:S01]  /*0190*/  UMOV UR6, 0x6 ;  /* 0x0000000600067882 */ /* 0x000fe20000000000 */
[----:B------:R-:W-:Y:S01]  /*01a0*/  ELECT P0, URZ, PT ;  /* 0x00000000003f782f */ /* 0x000fe20003800000 */
[----:B------:R-:W-:-:S04]  /*01b0*/  UIADD3 UR6, -UR6, 0x100000, URZ ;  /* 0x0010000006067890 */ /* 0x000fc8000fffe13f */
[----:B------:R-:W-:Y:S02]  /*01c0*/  USHF.L.U32 UR7, UR6, 0xb, URZ ;  /* 0x0000000b06077899 */ /* 0x000fe4000800063f */
[----:B------:R-:W-:Y:S02]  /*01d0*/  USHF.L.U32 UR6, UR6, 0x1, URZ ;  /* 0x0000000106067899 */ /* 0x000fe4000800063f */
[----:B0-----:R-:W-:Y:S02]  /*01e0*/  ULEA UR8, UR8, UR4, 0x18 ;  /* 0x0000000408087291 */ /* 0x001fe4000f8ec03f */
[----:B------:R-:W-:-:S04]  /*01f0*/  UIADD3 UR4, -UR5, 0x100000, URZ ;  /* 0x0010000005047890 */ /* 0x000fc8000fffe13f */
[----:B------:R-:W-:Y:S02]  /*0200*/  USHF.L.U32 UR5, UR4, 0xb, URZ ;  /* 0x0000000b04057899 */ /* 0x000fe4000800063f */
[----:B------:R-:W-:Y:S01]  /*0210*/  USHF.L.U32 UR4, UR4, 0x1, URZ ;  /* 0x0000000104047899 */ /* 0x000fe2000800063f */
[----:B------:R-:W0:Y:S11]  /*0220*/  FENCE.VIEW.ASYNC.S ;  /* 0x00000000000073c6 */ /* 0x000e360000000000 */
[----:B0-----:R0:W1:Y:S01]  /*0230*/  SYNCS.EXCH.64 URZ, [UR8], UR4 ;  /* 0x00000004083f75b2 */ /* 0x0010620008000100 */
[----:B------:R0:W2:Y:S01]  /*0240*/  SYNCS.EXCH.64 URZ, [UR8+0x20], UR6 ;  /* 0x00002006083f75b2 */ /* 0x0000a20008000100 */
[----:B------:R0:W3:Y:S01]  /*0250*/  SYNCS.EXCH.64 URZ, [UR8+0x8], UR4 ;  /* 0x00000804083f75b2 */ /* 0x0000e20008000100 */
[----:B------:R0:W4:Y:S01]  /*0260*/  SYNCS.EXCH.64 URZ, [UR8+0x28], UR6 ;  /* 0x00002806083f75b2 */ /* 0x0001220008000100 */
[----:B------:R0:W0:Y:S01]  /*0270*/  SYNCS.EXCH.64 URZ, [UR8+0x10], UR4 ;  /* 0x00001004083f75b2 */ /* 0x0000220008000100 */
[----:B------:R0:W0:Y:S01]  /*0280*/  SYNCS.EXCH.64 URZ, [UR8+0x30], UR6 ;  /* 0x00003006083f75b2 */ /* 0x0000220008000100 */
[----:B------:R0:W0:Y:S01]  /*0290*/  SYNCS.EXCH.64 URZ, [UR8+0x18], UR4 ;  /* 0x00001804083f75b2 */ /* 0x0000220008000100 */
[----:B------:R0:W0:Y:S01]  /*02a0*/  SYNCS.EXCH.64 URZ, [UR8+0x38], UR6 ;  /* 0x00003806083f75b2 */ /* 0x0000220008000100 */
[----:B------:R-:W-:Y:S01]  /*02b0*/  NOP ;  /* 0x0000000000007918 */ /* 0x000fe20000000000 */
.L_x_2:
[----:B------:R-:W-:Y:S01]  /*02c0*/  SHF.R.S32.HI R4, RZ, 0x1f, R63 ;  /* 0x0000001fff047819 */ /* 0x000fe2000001143f */
[----:B------:R-:W5:Y:S01]  /*02d0*/  SHFL.IDX PT, R0, R0, RZ, 0x1f ;  /* 0x00001fff00007589 */ /* 0x000f6200000e0000 */
[----:B0-----:R-:W0:Y:S01]  /*02e0*/  S2UR UR8, SR_CTAID.X ;  /* 0x00000000000879c3 */ /* 0x001e220000002500 */
[----:B------:R-:W-:Y:S02]  /*02f0*/  ELECT P0, URZ, PT ;  /* 0x00000000003f782f */ /* 0x000fe40003800000 */
[----:B------:R-:W-:Y:S01]  /*0300*/  LEA.HI R4, R4, R63, RZ, 0x7 ;  /* 0x0000003f04047211 */ /* 0x000fe200078f38ff */
[----:B------:R-:W-:Y:S01]  /*0310*/  ULDC UR4, c[0x0][0x150] ;  /* 0x0000540000047ab9 */ /* 0x000fe20000000800 */
[----:B------:R-:W-:Y:S01]  /*0320*/  SHF.R.S32.HI R10, RZ, 0x1f, R3 ;  /* 0x0000001fff0a7819 */ /* 0x000fe20000011403 */
[----:B------:R-:W-:Y:S01]  /*0330*/  NOP ;  /* 0x0000000000007918 */ /* 0x000fe20000000000 */
[----:B------:R-:W-:Y:S01]  /*0340*/  LOP3.LUT R4, R4, 0xffffff80, RZ, 0xc0, !PT ;  /* 0xffffff8004047812 */ /* 0x000fe200078ec0ff */
[----:B------:R-:W-:Y:S01]  /*0350*/  NOP ;  /* 0x0000000000007918 */ /* 0x000fe20000000000 */
[----:B------:R-:W-:Y:S01]  /*0360*/  LEA.HI R10, R10, R3, RZ, 0x2 ;  /* 0x000000030a0a7211 */ /* 0x000fe200078f10ff */
[----:B------:R-:W1:Y:S01]  /*0370*/  LDC R12, c[0x0][0x144] ;  /* 0x00005100ff0c7b82 */ /* 0x000e620000000800 */
[----:B------:R-:W-:Y:S01]  /*0380*/  IMAD.MOV.U32 R22, RZ, RZ, 0x1 ;  /* 0x00000001ff167424 */ /* 0x000fe200078e00ff */
[----:B------:R-:W-:Y:S01]  /*0390*/  ISETP.NE.AND P3, PT, R5, RZ, PT ;  /* 0x000000ff0500720c */ /* 0x000fe20003f65270 */
[----:B------:R-:W-:Y:S01]  /*03a0*/  IMAD.IADD R8, R63, 0x1, -R4 ;  /* 0x000000013f087824 */ /* 0x000fe200078e0a04 */
[----:B------:R-:W-:Y:S01]  /*03b0*/  LOP3.LUT R10, R10, 0x3ffffffc, RZ, 0xc0, !PT ;  /* 0x3ffffffc0a0a7812 */ /* 0x000fe200078ec0ff */
[----:B------:R-:W2:Y:S03]  /*03c0*/  S2R R4, SR_CTAID.Y ;  /* 0x0000000000047919 */ /* 0x000ea60000002600 */
[----:B------:R-:W-:Y:S01]  /*03d0*/  SHF.R.S32.HI R7, RZ, 0x1f, R8 ;  /* 0x0000001fff077819 */ /* 0x000fe20000011408 */
[----:B------:R-:W-:Y:S01]  /*03e0*/  IMAD.IADD R10, R3, 0x1, -R10 ;  /* 0x00000001030a7824 */ /* 0x000fe200078e0a0a */
[----:B------:R-:W3:Y:S02]  /*03f0*/  LDC R14, c[0x0][0x140] ;  /* 0x00005000ff0e7b82 */ /* 0x000ee40000000800 */
[----:B------:R-:W-:-:S02]  /*0400*/  LEA.HI R7, R7, R8, RZ, 0x3 ;  /* 0x0000000807077211 */ /* 0x000fc400078f18ff */
[----:B-----5:R-:W-:Y:S02]  /*0410*/  ISETP.NE.OR P0, PT, R0, RZ, !P0 ;  /* 0x000000ff0000720c */ /* 0x020fe40004705670 */
[--C-:B------:R-:W-:Y:S02]  /*0420*/  SHF.R.S32.HI R0, RZ, 0x3, R7.reuse ;  /* 0x00000003ff007819 */ /* 0x100fe40000011407 */
[----:B------:R-:W-:Y:S02]  /*0430*/  SHF.R.S32.HI R7, RZ, 0x1f, R7 ;  /* 0x0000001fff077819 */ /* 0x000fe40000011407 */
[----:B0-----:R-:W-:Y:S02]  /*0440*/  I2FP.F32.U32 R9, UR8 ;  /* 0x0000000800097c45 */ /* 0x001fe40008201000 */
[----:B------:R-:W-:-:S03]  /*0450*/  LEA.HI R7, R7, R0, RZ, 0x2 ;  /* 0x0000000007077211 */ /* 0x000fc600078f10ff */
[----:B------:R-:W-:Y:S01]  /*0460*/  FMUL R9, R9, UR4 ;  /* 0x0000000409097c20 */ /* 0x000fe20008400000 */
[----:B------:R-:W-:Y:S01]  /*0470*/  LOP3.LUT R7, R7, 0xfffffffc, RZ, 0xc0, !PT ;  /* 0xfffffffc07077812 */ /* 0x000fe200078ec0ff */
[----:B------:R-:W-:Y:S01]  /*0480*/  VOTEU.ALL UP0, P0 ;  /* 0x00000000003f7886 */ /* 0x000fe20000000000 */
[----:B------:R-:W-:Y:S01]  /*0490*/  ULDC UR4, c[0x0][0x154] ;  /* 0x0000550000047ab9 */ /* 0x000fe20000000800 */
[----:B------:R-:W-:Y:S02]  /*04a0*/  VOTEU.ALL UP1, P0 ;  /* 0x00000000003f7886 */ /* 0x000fe40000020000 */
[----:B------:R-:W0:Y:S01]  /*04b0*/  F2I.U32.TRUNC.NTZ R9, R9 ;  /* 0x0000000900097305 */ /* 0x000e22000020f000 */
[----:B------:R-:W-:Y:S01]  /*04c0*/  IMAD.IADD R7, R0, 0x1, -R7 ;  /* 0x0000000100077824 */ /* 0x000fe200078e0a07 */
[----:B------:R-:W5:Y:S01]  /*04d0*/  @!UP0 S2UR UR7, SR_CgaCtaId ;  /* 0x00000000000789c3 */ /* 0x000f620000008800 */
[----:B------:R-:W-:Y:S01]  /*04e0*/  @!UP0 UMOV UR6, 0x400 ;  /* 0x0000040000068882 */ /* 0x000fe20000000000 */
[----:B---3--:R-:W-:Y:S01]  /*04f0*/  ISETP.EQ.U32.AND P2, PT, R14, 0x1, PT ;  /* 0x000000010e00780c */ /* 0x008fe20003f42070 */
[----:B------:R-:W-:Y:S01]  /*0500*/  IMAD R10, R10, 0x4, R7 ;  /* 0x000000040a0a7824 */ /* 0x000fe200078e0207 */
[----:B--2---:R-:W-:-:S03]  /*0510*/  I2FP.F32.U32 R3, R4 ;  /* 0x0000000400037245 */ /* 0x004fc60000201000 */
[C---:B------:R-:W-:Y:S01]  /*0520*/  IMAD.SHL.U32 R19, R10.reuse, 0x4, RZ ;  /* 0x000000040a137824 */ /* 0x040fe200078e00ff */
[----:B------:R-:W-:Y:S01]  /*0530*/  LEA.HI R0, R10, R10, RZ, 0x1 ;  /* 0x0000000a0a007211 */ /* 0x000fe200078f08ff */
[----:B------:R-:W-:Y:S01]  /*0540*/  FMUL R13, R3, UR4 ;  /* 0x00000004030d7c20 */ /* 0x000fe20008400000 */
[----:B------:R-:W2:Y:S01]  /*0550*/  LDC R7, c[0x0][0x148] ;  /* 0x00005200ff077b82 */ /* 0x000ea20000000800 */
[----:B------:R-:W-:Y:S01]  /*0560*/  UMOV UR4, 0x20 ;  /* 0x0000002000047882 */ /* 0x000fe20000000000 */
[----:B------:R-:W-:Y:S01]  /*0570*/  LOP3.LUT R11, R0, 0xfffffffe, RZ, 0xc0, !PT ;  /* 0xfffffffe000b7812 */ /* 0x000fe200078ec0ff */
[----:B0-----:R-:W-:Y:S01]  /*0580*/  IMAD.MOV R15, RZ, RZ, -R9 ;  /* 0x000000ffff0f7224 */ /* 0x001fe200078e0a09 */
[----:B------:R-:W-:Y:S01]  /*0590*/  SHF.R.S32.HI R9, RZ, 0x1f, R2 ;  /* 0x0000001fff097819 */ /* 0x000fe20000011402 */
[----:B------:R-:W0:Y:S01]  /*05a0*/  F2I.U32.TRUNC.NTZ R13, R13 ;  /* 0x0000000d000d7305 */ /* 0x000e22000020f000 */
[----:B------:R-:W-:Y:S01]  /*05b0*/  LOP3.LUT R19, R10, 0xc, R19, 0x78, !PT ;  /* 0x0000000c0a137812 */ /* 0x000fe200078e7813 */
[----:B-1----:R-:W-:Y:S01]  /*05c0*/  IMAD R3, R12, R15, UR8 ;  /* 0x000000080c037e24 */ /* 0x002fe2000f8e020f */
[----:B------:R-:W-:Y:S01]  /*05d0*/  LEA.HI R9, R9, R2, RZ, 0x2 ;  /* 0x0000000209097211 */ /* 0x000fe200078f10ff */
[----:B------:R-:W-:Y:S01]  /*05e0*/  IMAD.IADD R0, R10, 0x1, -R11 ;  /* 0x000000010a007824 */ /* 0x000fe200078e0a0b */
[----:B------:R-:W-:-:S04]  /*05f0*/  @!UP0 UIADD3 UR4, -UR4, 0x100000, URZ ;  /* 0x0010000004048890 */ /* 0x000fc8000fffe13f */
[----:B------:R-:W-:Y:S02]  /*0600*/  @!UP0 USHF.L.U32 UR5, UR4, 0xb, URZ ;  /* 0x0000000b04058899 */ /* 0x000fe4000800063f */
[----:B------:R-:W-:Y:S01]  /*0610*/  @!UP0 USHF.L.U32 UR4, UR4, 0x1, URZ ;  /* 0x0000000104048899 */ /* 0x000fe2000800063f */
[----:B------:R-:W-:Y:S01]  /*0620*/  VIADD R10, R5, 0xffffffff ;  /* 0xffffffff050a7836 */ /* 0x000fe20000000000 */
[----:B------:R-:W-:Y:S02]  /*0630*/  LOP3.LUT R9, R9, 0xfffffffc, RZ, 0xc0, !PT ;  /* 0xfffffffc09097812 */ /* 0x000fe400078ec0ff */
[----:B------:R-:W-:Y:S01]  /*0640*/  ISETP.NE.AND P4, PT, R0, R3, PT ;  /* 0x000000030000720c */ /* 0x000fe20003f85270 */
[----:B-----5:R-:W-:Y:S01]  /*0650*/  @!UP0 ULEA UR6, UR7, UR6, 0x18 ;  /* 0x0000000607068291 */ /* 0x020fe2000f8ec03f */
[----:B------:R-:W-:Y:S01]  /*0660*/  ISETP.GE.U32.AND P6, PT, R10, 0x2, PT ;  /* 0x000000020a00780c */ /* 0x000fe20003fc6070 */
[----:B------:R-:W-:Y:S01]  /*0670*/  IMAD.IADD R0, R2, 0x1, -R9 ;  /* 0x0000000102007824 */ /* 0x000fe200078e0a09 */
[----:B------:R-:W-:Y:S01]  /*0680*/  VOTEU.ALL UP0, P0 ;  /* 0x00000000003f7886 */ /* 0x000fe20000000000 */
[----:B------:R-:W-:Y:S01]  /*0690*/  LOP3.LUT P0, RZ, R8, 0x7, RZ, 0xc0, !PT ;  /* 0x0000000708ff7812 */ /* 0x000fe2000780c0ff */
[----:B0-----:R-:W-:Y:S01]  /*06a0*/  IMAD.MOV R20, RZ, RZ, -R13 ;  /* 0x000000ffff147224 */ /* 0x001fe200078e0a0d */
[----:B------:R-:W-:-:S02]  /*06b0*/  LOP3.LUT R11, R63, 0x7f, RZ, 0xc0, !PT ;  /* 0x0000007f3f0b7812 */ /* 0x000fc400078ec0ff */
[C---:B------:R-:W-:Y:S01]  /*06c0*/  ISETP.NE.AND P1, PT, R0.reuse, 0x3, PT ;  /* 0x000000030000780c */ /* 0x040fe20003f25270 */
[----:B--2---:R-:W-:Y:S01]  /*06d0*/  IMAD R9, R7, R20, R4 ;  /* 0x0000001407097224 */ /* 0x004fe200078e0204 */
[C---:B------:R-:W-:Y:S02]  /*06e0*/  ISETP.LT.U32.AND P0, PT, R19.reuse, 0x4, !P0 ;  /* 0x000000041300780c */ /* 0x040fe40004701070 */
[----:B------:R-:W-:Y:S01]  /*06f0*/  @P4 LEA.HI R2, R19, R19, RZ, 0x1 ;  /* 0x0000001313024211 */ /* 0x000fe200078f08ff */
[----:B------:R-:W0:Y:S02]  /*0700*/  FENCE.VIEW.ASYNC.S ;  /* 0x00000000000073c6 */ /* 0x000e240000000000 */
[----:B0-----:R0:W1:Y:S01]  /*0710*/  @!UP0 SYNCS.EXCH.64 URZ, [UR6+0x50], UR4 ;  /* 0x00005004063f85b2 */ /* 0x0010620008000100 */
[----:B------:R-:W-:Y:S02]  /*0720*/  ISETP.EQ.OR P1, PT, R0, RZ, !P1 ;  /* 0x000000ff0000720c */ /* 0x000fe40004f22670 */
[----:B------:R-:W-:-:S02]  /*0730*/  @P4 SHF.R.S32.HI R2, RZ, 0x1, R2 ;  /* 0x00000001ff024819 */ /* 0x000fc40000011402 */
[----:B------:R-:W-:Y:S02]  /*0740*/  ISETP.EQ.AND P1, PT, R5, RZ, P1 ;  /* 0x000000ff0500720c */ /* 0x000fe40000f22270 */
[----:B------:R-:W-:Y:S02]  /*0750*/  @P4 ISETP.NE.AND P5, PT, R2, R9, PT ;  /* 0x000000090200420c */ /* 0x000fe40003fa5270 */
[----:B------:R-:W-:Y:S02]  /*0760*/  SEL R9, RZ, 0x1, !P0 ;  /* 0x00000001ff097807 */ /* 0x000fe40004000000 */
[----:B------:R-:W-:Y:S02]  /*0770*/  @P4 SEL R22, RZ, 0x1, P5 ;  /* 0x00000001ff164807 */ /* 0x000fe40002800000 */
[----:B------:R-:W-:Y:S02]  /*0780*/  SEL R18, RZ, 0x1, !P1 ;  /* 0x00000001ff127807 */ /* 0x000fe40004800000 */
[----:B------:R-:W-:Y:S01]  /*0790*/  LOP3.LUT R22, R22, R9, RZ, 0xc0, !PT ;  /* 0x0000000916167212 */ /* 0x000fe200078ec0ff */
[----:B------:R0:W2:Y:S01]  /*07a0*/  @!UP1 SYNCS.EXCH.64 URZ, [UR6+0x58], UR4 ;  /* 0x00005804063f95b2 */ /* 0x0000a20008000100 */
[----:B------:R-:W-:Y:S01]  /*07b0*/  SEL R18, R18, 0x2, P6 ;  /* 0x0000000212127807 */ /* 0x000fe20003000000 */
[----:B------:R-:W-:Y:S01]  /*07c0*/  NOP ;  /* 0x0000000000007918 */ /* 0x000fe20000000000 */
[----:B------:R-:W-:Y:S05]  /*07d0*/  @!P2 BRA `(.L_x_3) ;  /* 0x000000000008a947 */ /* 0x000fea0003800000 */
[----:B-12-4-:R-:W-:Y:S01]  /*07e0*/  UCGABAR_ARV ;  /* 0x00000000000079c7 */ /* 0x016fe20008000000 */
[----:B------:R-:W-:Y:S05]  /*07f0*/  BRA `(.L_x_4) ;  /* 0x0000000000047947 */ /* 0x000fea0003800000 */
.L_x_3:
[----:B-12-4-:R-:W-:Y:S01]  /*0800*/  NOP ;  /* 0x0000000000007918 */ /* 0x016fe20000000000 */
.L_x_4:
[----:B------:R-:W1:Y:S01]  /*0810*/  LDC R2, c[0x0][0x65c] ;  /* 0x00019700ff027b82 */ /* 0x000e620000000800 */
[----:B------:R-:W-:Y:S02]  /*0820*/  IMAD.U32 R8, RZ, RZ, UR8 ;  /* 0x00000008ff087e24 */ /* 0x000fe4000f8e00ff */
[----:B------:R-:W-:Y:S01]  /*0830*/  IMAD.MOV.U32 R9, RZ, RZ, RZ ;  /* 0x000000ffff097224 */ /* 0x000fe200078e00ff */
[----:B-1----:R-:W-:-:S04]  /*0840*/  ISETP.NE.AND P1, PT, R2, 0x1, PT ;  /* 0x000000010200780c */ /* 0x002fc80003f25270 */
[----:B------:R-:W-:-:S09]  /*0850*/  P2R R5, PR, RZ, 0x2 ;  /* 0x00000002ff057803 */ /* 0x000fd20000000000 */
[----:B------:R-:W1:Y:S01]  /*0860*/  @P1 LDC R17, c[0x0][0x10] ;  /* 0x00000400ff111b82 */ /* 0x000e620000000800 */
[----:B------:R-:W-:Y:S02]  /*0870*/  @P1 IMAD.MOV.U32 R5, RZ, RZ, RZ ;  /* 0x000000ffff051224 */ /* 0x000fe400078e00ff */
[----:B------:R-:W-:-:S05]  /*0880*/  @P1 IMAD.MOV.U32 R15, RZ, RZ, RZ ;  /* 0x000000ffff0f1224 */ /* 0x000fca00078e00ff */
[----:B------:R-:W2:Y:S01]  /*0890*/  @!P1 LDC R13, c[0x0][0xc] ;  /* 0x00000300ff0d9b82 */ /* 0x000ea20000000800 */
[----:B0-----:R-:W-:Y:S01]  /*08a0*/  ULDC UR4, c[0x0][0xc] ;  /* 0x0000030000047ab9 */ /* 0x001fe20000000800 */
[----:B------:R-:W-:Y:S01]  /*08b0*/  ULDC UR5, c[0x0][0x10] ;  /* 0x0000040000057ab9 */ /* 0x000fe20000000800 */
[----:B------:R-:W-:Y:S01]  /*08c0*/  ULDC UR6, c[0x0][0x14] ;  /* 0x0000050000067ab9 */ /* 0x000fe20000000800 */
[----:B------:R-:W-:-:S04]  /*08d0*/  UIMAD.WIDE.U32 UR4, UR4, UR5, URZ ;  /* 0x00000005040472a5 */ /* 0x000fc8000f8e003f */
[----:B------:R-:W-:Y:S02]  /*08e0*/  UIMAD.WIDE.U32 UR38, UR4, UR6, URZ ;  /* 0x00000006042672a5 */ /* 0x000fe4000f8e003f */
[----:B------:R-:W-:-:S04]  /*08f0*/  UIMAD UR41, UR5, UR6, URZ ;  /* 0x00000006052972a4 */ /* 0x000fc8000f8e023f */
[----:B------:R-:W-:Y:S01]  /*0900*/  UIADD3 UR41, UR39, UR41, URZ ;  /* 0x0000002927297290 */ /* 0x000fe2000fffe03f */
[----:B-1----:R-:W-:-:S04]  /*0910*/  @P1 IMAD.WIDE.U32 R16, R17, UR8, R4 ;  /* 0x0000000811101c25 */ /* 0x002fc8000f8e0004 */
[----:B------:R-:W-:Y:S02]  /*0920*/  @P1 IMAD.IADD R17, R17, 0x1, R15 ;  /* 0x0000000111111824 */ /* 0x000fe400078e020f */
[----:B--2---:R-:W-:-:S04]  /*0930*/  @!P1 IMAD.WIDE.U32 R8, R4, R13, R8 ;  /* 0x0000000d04089225 */ /* 0x004fc800078e0008 */
[----:B------:R-:W-:Y:S02]  /*0940*/  @!P1 IMAD.MOV.U32 R16, RZ, RZ, R8 ;  /* 0x000000ffff109224 */ /* 0x000fe400078e0008 */
[----:B------:R-:W-:Y:S01]  /*0950*/  @!P1 IMAD.MOV.U32 R17, RZ, RZ, R9 ;  /* 0x000000ffff119224 */ /* 0x000fe200078e0009 */
[----:B------:R-:W-:Y:S06]  /*0960*/  @!P2 BRA `(.L_x_5) ;  /* 0x00000000000ca947 */ /* 0x000fec0003800000 */
[----:B------:R-:W-:Y:S01]  /*0970*/  UCGABAR_WAIT ;  /* 0x0000000000007dc7 */ /* 0x000fe20008000000 */
[----:B------:R-:W-:Y:S01]  /*0980*/  CCTL.IVALL ;  /* 0x00000000ff00798f */ /* 0x000fe20002000000 */
[----:B------:R-:W-:Y:S05]  /*0990*/  BRA `(.L_x_6) ;  /* 0x0000000000047947 */ /* 0x000fea0003800000 */
.L_x_5:
[----:B------:R-:W-:Y:S06]  /*09a0*/  BAR.SYNC.DEFER_BLOCKING 0x0 ;  /* 0x0000000000007b1d */ /* 0x000fec0000010000 */
.L_x_6:
[----:B------:R-:W-:Y:S05]  /*09b0*/  @!P3 BRA `(.L_x_7) ;  /* 0x0000004000d4b947 */ /* 0x000fea0003800000 */
[----:B------:R-:W-:-:S13]  /*09c0*/  ISETP.GT.U32.AND P0, PT, R10, 0x1, PT ;  /* 0x000000010a00780c */ /* 0x000fda0003f04070 */
[----:B------:R-:W-:Y:S05]  /*09d0*/  @P0 EXIT ;  /* 0x000000000000094d */ /* 0x000fea0003800000 */
[----:B------:R-:W-:Y:S01]  /*09e0*/  ULDC.64 UR4, c[0x0][0x650] ;  /* 0x0001940000047ab9 */ /* 0x000fe20000000a00 */
[----:B------:R-:W-:Y:S01]  /*09f0*/  PRMT R0, RZ, 0x7610, R0 ;  /* 0x00007610ff007816 */ /* 0x000fe20000000000 */
[----:B------:R-:W-:Y:S01]  /*0a00*/  IMAD.MOV.U32 R71, RZ, RZ, -0x1 ;  /* 0xffffffffff477424 */ /* 0x000fe200078e00ff */
[----:B------:R-:W-:Y:S01]  /*0a10*/  ISETP.GE.U32.AND P0, PT, R16, UR4, PT ;  /* 0x0000000410007c0c */ /* 0x000fe2000bf06070 */
[----:B------:R-:W-:Y:S02]  /*0a20*/  IMAD.MOV.U32 R70, RZ, RZ, -0x1 ;  /* 0xffffffffff467424 */ /* 0x000fe400078e00ff */
[----:B------:R-:W-:Y:S01]  /*0a30*/  IMAD.MOV.U32 R69, RZ, RZ, -0x1 ;  /* 0xffffffffff457424 */ /* 0x000fe200078e00ff */
[----:B------:R-:W-:-:S13]  /*0a40*/  ISETP.GE.U32.AND.EX P0, PT, R17, UR5, PT, P0 ;  /* 0x0000000511007c0c */ /* 0x000fda000bf06100 */
[----:B------:R-:W-:Y:S05]  /*0a50*/  @P0 BRA `(.L_x_8) ;  /* 0x0000000400280947 */ /* 0x000fea0003800000 */
[----:B------:R-:W0:Y:S01]  /*0a60*/  LDC.64 R24, c[0x0][0x628] ;  /* 0x00018a00ff187b82 */ /* 0x000e220000000a00 */
[----:B------:R-:W-:Y:S02]  /*0a70*/  IMAD.MOV.U32 R8, RZ, RZ, R16 ;  /* 0x000000ffff087224 */ /* 0x000fe400078e0010 */
[----:B------:R-:W-:-:S05]  /*0a80*/  IMAD.MOV.U32 R9, RZ, RZ, R17 ;  /* 0x000000ffff097224 */ /* 0x000fca00078e0011 */
[----:B------:R-:W1:Y:S08]  /*0a90*/  LDC R0, c[0x0][0x630] ;  /* 0x00018c00ff007b82 */ /* 0x000e700000000800 */
[----:B------:R-:W2:Y:S01]  /*0aa0*/  LDC.64 R26, c[0x0][0x620] ;  /* 0x00018800ff1a7b82 */ /* 0x000ea20000000a00 */
[----:B0-----:R-:W-:-:S04]  /*0ab0*/  ISETP.NE.U32.AND P0, PT, R24, RZ, PT ;  /* 0x000000ff1800720c */ /* 0x001fc80003f05070 */
[----:B------:R-:W-:-:S13]  /*0ac0*/  ISETP.NE.AND.EX P0, PT, R25, RZ, PT, P0 ;  /* 0x000000ff1900720c */ /* 0x000fda0003f05300 */
[----:B-12---:R-:W-:Y:S05]  /*0ad0*/  @!P0 BRA `(.L_x_9) ;  /* 0x0000000000288947 */ /* 0x006fea0003800000 */
[----:B------:R-:W0:Y:S02]  /*0ae0*/  LDC R15, c[0x0][0x634] ;  /* 0x00018d00ff0f7b82 */ /* 0x000e240000000800 */
[----:B0-----:R-:W-:-:S05]  /*0af0*/  IADD3 R15, P0, R16, R15, RZ ;  /* 0x0000000f100f7210 */ /* 0x001fca0007f1e0ff */
[----:B------:R-:W-:-:S04]  /*0b00*/  IMAD.X R21, RZ, RZ, R17, P0 ;  /* 0x000000ffff157224 */ /* 0x000fc800000e0611 */
[----:B------:R-:W-:-:S04]  /*0b10*/  IMAD.WIDE.U32 R8, R21, R24, RZ ;  /* 0x0000001815087225 */ /* 0x000fc800078e00ff */
[----:B------:R-:W-:-:S04]  /*0b20*/  IMAD.WIDE.U32 R12, P0, R15, R25, R8 ;  /* 0x000000190f0c7225 */ /* 0x000fc80007800008 */
[----:B------:R-:W-:-:S04]  /*0b30*/  IMAD.WIDE.U32 R8, R15, R24, RZ ;  /* 0x000000180f087225 */ /* 0x000fc800078e00ff */
[----:B------:R-:W-:Y:S01]  /*0b40*/  IMAD.X R15, RZ, RZ, RZ, P0 ;  /* 0x000000ffff0f7224 */ /* 0x000fe200000e06ff */
[----:B------:R-:W-:Y:S01]  /*0b50*/  IADD3 RZ, P0, R9, R12, RZ ;  /* 0x0000000c09ff7210 */ /* 0x000fe20007f1e0ff */
[----:B------:R-:W-:-:S04]  /*0b60*/  IMAD.MOV.U32 R14, RZ, RZ, R13 ;  /* 0x000000ffff0e7224 */ /* 0x000fc800078e000d */
[----:B------:R-:W-:-:S08]  /*0b70*/  IMAD.WIDE.U32.X R8, R21, R25, R14, P0 ;  /* 0x0000001915087225 */ /* 0x000fd000000e040e */
.L_x_9:
[----:B------:R-:W0:Y:S01]  /*0b80*/  LDC.64 R28, c[0x0][0x640] ;  /* 0x00019000ff1c7b82 */ /* 0x000e220000000a00 */
[--C-:B------:R-:W-:Y:S01]  /*0b90*/  SHF.R.U64 R69, R8, R0, R9.reuse ;  /* 0x0000000008457219 */ /* 0x100fe20000001209 */
[----:B------:R-:W-:Y:S01]  /*0ba0*/  IMAD R20, R7, R20, R4 ;  /* 0x0000001407147224 */ /* 0x000fe200078e0204 */
[----:B------:R-:W-:Y:S02]  /*0bb0*/  SHF.R.U32.HI R0, RZ, R0, R9 ;  /* 0x00000000ff007219 */ /* 0x000fe40000011609 */
[----:B------:R-:W-:-:S03]  /*0bc0*/  IADD3 R5, P0, RZ, -R69, RZ ;  /* 0x80000045ff057210 */ /* 0x000fc60007f1e0ff */
[----:B------:R-:W1:Y:S02]  /*0bd0*/  LDC R12, c[0x0][0x618] ;  /* 0x00018600ff0c7b82 */ /* 0x000e640000000800 */
[----:B------:R-:W-:-:S04]  /*0be0*/  IMAD.X R9, RZ, RZ, ~R0, P0 ;  /* 0x000000ffff097224 */ /* 0x000fc800000e0e00 */
[-C--:B------:R-:W-:Y:S02]  /*0bf0*/  IMAD R0, R9, R26.reuse, RZ ;  /* 0x0000001a09007224 */ /* 0x080fe400078e02ff */
[----:B------:R-:W2:Y:S01]  /*0c00*/  LDC R14, c[0x0][0x608] ;  /* 0x00018200ff0e7b82 */ /* 0x000ea20000000800 */
[----:B------:R-:W-:-:S04]  /*0c10*/  IMAD.WIDE.U32 R8, R5, R26, R16 ;  /* 0x0000001a05087225 */ /* 0x000fc800078e0010 */
[----:B------:R-:W-:Y:S02]  /*0c20*/  IMAD R5, R5, R27, R0 ;  /* 0x0000001b05057224 */ /* 0x000fe400078e0200 */
[----:B------:R-:W-:Y:S01]  /*0c30*/  IMAD.MOV.U32 R27, RZ, RZ, 0x1 ;  /* 0x00000001ff1b7424 */ /* 0x000fe200078e00ff */
[----:B------:R-:W3:Y:S01]  /*0c40*/  LDC R24, c[0x0][0x658] ;  /* 0x00019600ff187b82 */ /* 0x000ee20000000800 */
[----:B------:R-:W-:Y:S01]  /*0c50*/  IMAD.IADD R5, R9, 0x1, R5 ;  /* 0x0000000109057824 */ /* 0x000fe200078e0205 */
[----:B0-----:R-:W-:Y:S01]  /*0c60*/  ISETP.NE.U32.AND P0, PT, R28, RZ, PT ;  /* 0x000000ff1c00720c */ /* 0x001fe20003f05070 */
[----:B------:R-:W-:-:S03]  /*0c70*/  IMAD.MOV.U32 R9, RZ, RZ, -0x1 ;  /* 0xffffffffff097424 */ /* 0x000fc600078e00ff */
[----:B------:R-:W-:Y:S02]  /*0c80*/  ISETP.NE.AND.EX P0, PT, R29, RZ, PT, P0 ;  /* 0x000000ff1d00720c */ /* 0x000fe40003f05300 */
[----:B------:R-:W0:Y:S01]  /*0c90*/  LDC R21, c[0x0][0x600] ;  /* 0x00018000ff157b82 */ /* 0x000e220000000800 */
[-CC-:B-1----:R-:W-:Y:S02]  /*0ca0*/  SHF.R.U64 R10, R8, R12.reuse, R5.reuse ;  /* 0x0000000c080a7219 */ /* 0x182fe40000001205 */
[----:B------:R-:W-:-:S05]  /*0cb0*/  SHF.R.U32.HI R5, RZ, R12, R5 ;  /* 0x0000000cff057219 */ /* 0x000fca0000011605 */
[----:B------:R-:W1:Y:S01]  /*0cc0*/  LDC R23, c[0x0][0x648] ;  /* 0x00019200ff177b82 */ /* 0x000e620000000800 */
[-CC-:B--2---:R-:W-:Y:S02]  /*0cd0*/  SHF.R.U64 R30, R10, R14.reuse, R5.reuse ;  /* 0x0000000e0a1e7219 */ /* 0x184fe40000001205 */
[----:B------:R-:W-:-:S05]  /*0ce0*/  SHF.R.U32.HI R5, RZ, R14, R5 ;  /* 0x0000000eff057219 */ /* 0x000fca0000011605 */
[----:B------:R-:W2:Y:S01]  /*0cf0*/  LDC R25, c[0x0][0x638] ;  /* 0x00018e00ff197b82 */ /* 0x000ea20000000800 */
[-CC-:B---3--:R-:W-:Y:S02]  /*0d00*/  SHF.R.U64 R14, R30, R24.reuse, R5.reuse ;  /* 0x000000181e0e7219 */ /* 0x188fe40000001205 */
[-C--:B------:R-:W-:Y:S02]  /*0d10*/  SHF.L.U32 R0, R9, R24.reuse, RZ ;  /* 0x0000001809007219 */ /* 0x080fe400000006ff */
[----:B------:R-:W-:Y:S01]  /*0d20*/  SHF.R.U32.HI R5, RZ, R24, R5 ;  /* 0x00000018ff057219 */ /* 0x000fe20000011605 */
[----:B------:R-:W-:Y:S01]  /*0d30*/  IMAD.MOV.U32 R4, RZ, RZ, R14 ;  /* 0x000000ffff047224 */ /* 0x000fe200078e000e */
[----:B------:R-:W-:Y:S01]  /*0d40*/  LOP3.LUT R7, RZ, R0, RZ, 0x33, !PT ;  /* 0x00000000ff077212 */ /* 0x000fe200078e33ff */
[----:B------:R-:W3:Y:S01]  /*0d50*/  LDC R26, c[0x0][0x610] ;  /* 0x00018400ff1a7b82 */ /* 0x000ee20000000800 */
[----:B------:R-:W-:Y:S05]  /*0d60*/  @!P0 BRA `(.L_x_10) ;  /* 0x0000000000288947 */ /* 0x000fea0003800000 */
[----:B------:R-:W4:Y:S02]  /*0d70*/  LDC R13, c[0x0][0x64c] ;  /* 0x00019300ff0d7b82 */ /* 0x000f240000000800 */
[----:B----4-:R-:W-:-:S05]  /*0d80*/  IADD3 R13, P0, R14, R13, RZ ;  /* 0x0000000d0e0d7210 */ /* 0x010fca0007f1e0ff */
        /* <DEDUP_REMOVED lines=8> */
.L_x_10:
[----:B-1----:R-:W-:Y:S01]  /*0e10*/  SHF.R.U64 R4, R4, R23, R5 ;  /* 0x0000001704047219 */ /* 0x002fe20000001205 */
[----:B0-----:R-:W-:Y:S01]  /*0e20*/  VIADD R5, R21, 0xffffffff ;  /* 0xffffffff15057836 */ /* 0x001fe20000000000 */
[----:B------:R-:W-:Y:S02]  /*0e30*/  SHF.L.U32 R0, R27, R24, RZ ;  /* 0x000000181b007219 */ /* 0x000fe400000006ff */
[----:B------:R-:W-:Y:S01]  /*0e40*/  LOP3.LUT R7, R30, R7, RZ, 0xc0, !PT ;  /* 0x000000071e077212 */ /* 0x000fe200078ec0ff */
[----:B------:R-:W-:Y:S01]  /*0e50*/  IMAD.MOV R8, RZ, RZ, -R4 ;  /* 0x000000ffff087224 */ /* 0x000fe200078e0a04 */
[----:B------:R-:W-:Y:S02]  /*0e60*/  SEL R3, R3, R20, !P1 ;  /* 0x0000001403037207 */ /* 0x000fe40004800000 */
[----:B------:R-:W-:Y:S01]  /*0e70*/  LOP3.LUT R5, R10, R5, RZ, 0xc0, !PT ;  /* 0x000000050a057212 */ /* 0x000fe200078ec0ff */
[----:B------:R-:W-:Y:S02]  /*0e80*/  IMAD R4, R0, R4, R7 ;  /* 0x0000000400047224 */ /* 0x000fe400078e0207 */
[----:B--2---:R-:W-:-:S02]  /*0e90*/  IMAD R0, R8, R25, R14 ;  /* 0x0000001908007224 */ /* 0x004fc400078e020e */
[----:B---3--:R-:W-:Y:S02]  /*0ea0*/  IMAD R3, R4, R26, R3 ;  /* 0x0000001a04037224 */ /* 0x008fe400078e0203 */
[----:B------:R-:W-:Y:S02]  /*0eb0*/  IMAD.MOV.U32 R7, RZ, RZ, 0x1 ;  /* 0x00000001ff077424 */ /* 0x000fe400078e00ff */
[----:B------:R-:W-:-:S03]  /*0ec0*/  IMAD R4, R0, R21, R5 ;  /* 0x0000001500047224 */ /* 0x000fc600078e0205 */
[----:B------:R-:W-:Y:S02]  /*0ed0*/  PRMT R0, R7, 0x7610, R0 ;  /* 0x0000761007007816 */ /* 0x000fe40000000000 */
[----:B------:R-:W-:Y:S02]  /*0ee0*/  SEL R70, R4, R3, !P1 ;  /* 0x0000000304467207 */ /* 0x000fe40004800000 */
[----:B------:R-:W-:-:S07]  /*0ef0*/  SEL R71, R3, R4, !P1 ;  /* 0x0000000403477207 */ /* 0x000fce0004800000 */
.L_x_8:
[----:B------:R-:W-:-:S08]  /*0f00*/  NOP ;  /* 0x0000000000007918 */ /* 0x000fd00000000000 */
[----:B------:R-:W0:Y:S02]  /*0f10*/  USETMAXREG.TRY_ALLOC.CTAPOOL UP0, 0xe8 ;  /* 0x000000e8000079c8 */ /* 0x000e240008000600 */
[----:B0-----:R-:W-:-:S13]  /*0f20*/  PLOP3.LUT P0, PT, PT, PT, UP0, 0x80, 0x0 ;  /* 0x000000000000781c */ /* 0x001fda0003f0f008 */
[----:B------:R-:W-:Y:S05]  /*0f30*/  @!P0 BRA `(.L_x_8) ;  /* 0xfffffffc00f08947 */ /* 0x000fea000383ffff */
[----:B------:R-:W-:Y:S01]  /*0f40*/  ULDC.64 UR4, c[0x0][0x598] ;  /* 0x0001660000047ab9 */ /* 0x000fe20000000a00 */
[----:B------:R-:W-:Y:S01]  /*0f50*/  ULDC.64 UR36, c[0x0][0x208] ;  /* 0x0000820000247ab9 */ /* 0x000fe20000000a00 */
[----:B------:R-:W-:-:S04]  /*0f60*/  ISETP.NE.U32.AND P0, PT, RZ, UR4, PT ;  /* 0x00000004ff007c0c */ /* 0x000fc8000bf05070 */
[----:B------:R-:W-:-:S13]  /*0f70*/  ISETP.NE.AND.EX P0, PT, RZ, UR5, PT, P0 ;  /* 0x00000005ff007c0c */ /* 0x000fda000bf05300 */
[----:B------:R-:W-:Y:S05]  /*0f80*/  @!P0 BRA `(.L_x_11) ;  /* 0x00000000001c8947 */ /* 0x000fea0003800000 */
[----:B------:R-:W0:Y:S02]  /*0f90*/  LDC.64 R4, c[0x0][0x598] ;  /* 0x00016600ff047b82 */ /* 0x000e240000000a00 */
[----:B0-----:R-:W2:Y:S02]  /*0fa0*/  LDG.E.64 R4, desc[UR36][R4.64] ;  /* 0x0000002404047981 */ /* 0x001ea4000c1e1b00 */
[----:B--2---:R-:W-:-:S04]  /*0fb0*/  ISETP.NE.U32.AND P0, PT, R4, RZ, PT ;  /* 0x000000ff0400720c */ /* 0x004fc80003f05070 */
[----:B------:R-:W-:-:S13]  /*0fc0*/  ISETP.NE.AND.EX P0, PT, R5, RZ, PT, P0 ;  /* 0x000000ff0500720c */ /* 0x000fda0003f05300 */
[----:B------:R-:W-:Y:S05]  /*0fd0*/  @!P0 BRA `(.L_x_11) ;  /* 0x0000000000088947 */ /* 0x000fea0003800000 */
[----:B------:R0:W5:Y:S01]  /*0fe0*/  LD.E R23, desc[UR36][R4.64] ;  /* 0x0000002404177980 */ /* 0x000162000c101900 */
[----:B------:R-:W-:Y:S05]  /*0ff0*/  BRA `(.L_x_12) ;  /* 0x0000000000247947 */ /* 0x000fea0003800000 */
.L_x_11:
[----:B------:R-:W-:Y:S02]  /*1000*/  ULDC.64 UR4, c[0x0][0x588] ;  /* 0x0001620000047ab9 */ /* 0x000fe40000000a00 */
[----:B------:R-:W-:-:S04]  /*1010*/  ISETP.NE.U32.AND P0, PT, RZ, UR4, PT ;  /* 0x00000004ff007c0c */ /* 0x000fc8000bf05070 */
[----:B------:R-:W-:-:S13]  /*1020*/  ISETP.NE.AND.EX P0, PT, RZ, UR5, PT, P0 ;  /* 0x00000005ff007c0c */ /* 0x000fda000bf05300 */
[----:B------:R-:W-:Y:S05]  /*1030*/  @!P0 BRA `(.L_x_13) ;  /* 0x00000000000c8947 */ /* 0x000fea0003800000 */
[----:B------:R-:W0:Y:S02]  /*1040*/  LDC.64 R4, c[0x0][0x588] ;  /* 0x00016200ff047b82 */ /* 0x000e240000000a00 */
[----:B0-----:R1:W5:Y:S01]  /*1050*/  LDG.E R23, desc[UR36][R4.64] ;  /* 0x0000002404177981 */ /* 0x001362000c1e1900 */
[----:B------:R-:W-:Y:S05]  /*1060*/  BRA `(.L_x_12) ;  /* 0x0000000000087947 */ /* 0x000fea0003800000 */
.L_x_13:
[----:B------:R-:W-:Y:S02]  /*1070*/  ULDC UR4, c[0x0][0x580] ;  /* 0x0001600000047ab9 */ /* 0x000fe40000000800 */
[----:B------:R-:W-:-:S07]  /*1080*/  IMAD.U32 R23, RZ, RZ, UR4 ;  /* 0x00000004ff177e24 */ /* 0x000fce000f8e00ff */
.L_x_12:
[----:B------:R-:W-:Y:S02]  /*1090*/  ULDC.64 UR4, c[0x0][0x5a0] ;  /* 0x0001680000047ab9 */ /* 0x000fe40000000a00 */
[----:B------:R-:W-:-:S04]  /*10a0*/  ISETP.NE.U32.AND P0, PT, RZ, UR4, PT ;  /* 0x00000004ff007c0c */ /* 0x000fc8000bf05070 */
[----:B------:R-:W-:-:S13]  /*10b0*/  ISETP.NE.AND.EX P0, PT, RZ, UR5, PT, P0 ;  /* 0x00000005ff007c0c */ /* 0x000fda000bf05300 */
[----:B------:R-:W-:Y:S05]  /*10c0*/  @!P0 BRA `(.L_x_14) ;  /* 0x00000000001c8947 */ /* 0x000fea0003800000 */
[----:B01----:R-:W0:Y:S02]  /*10d0*/  LDC.64 R4, c[0x0][0x5a0] ;  /* 0x00016800ff047b82 */ /* 0x003e240000000a00 */
[----:B0-----:R-:W2:Y:S02]  /*10e0*/  LDG.E.64 R4, desc[UR36][R4.64] ;  /* 0x0000002404047981 */ /* 0x001ea4000c1e1b00 */
[----:B--2---:R-:W-:-:S04]  /*10f0*/  ISETP.NE.U32.AND P0, PT, R4, RZ, PT ;  /* 0x000000ff0400720c */ /* 0x004fc80003f05070 */
[----:B------:R-:W-:-:S13]  /*1100*/  ISETP.NE.AND.EX P0, PT, R5, RZ, PT, P0 ;  /* 0x000000ff0500720c */ /* 0x000fda0003f05300 */
[----:B------:R-:W-:Y:S05]  /*1110*/  @!P0 BRA `(.L_x_14) ;  /* 0x0000000000088947 */ /* 0x000fea0003800000 */
[----:B------:R0:W5:Y:S01]  /*1120*/  LD.E R58, desc[UR36][R4.64] ;  /* 0x00000024043a7980 */ /* 0x000162000c101900 */
[----:B------:R-:W-:Y:S05]  /*1130*/  BRA `(.L_x_15) ;  /* 0x0000000000247947 */ /* 0x000fea0003800000 */
.L_x_14:
[----:B------:R-:W-:Y:S02]  /*1140*/  ULDC.64 UR4, c[0x0][0x590] ;  /* 0x0001640000047ab9 */ /* 0x000fe40000000a00 */
[----:B------:R-:W-:-:S04]  /*1150*/  ISETP.NE.U32.AND P0, PT, RZ, UR4, PT ;  /* 0x00000004ff007c0c */ /* 0x000fc8000bf05070 */
[----:B------:R-:W-:-:S13]  /*1160*/  ISETP.NE.AND.EX P0, PT, RZ, UR5, PT, P0 ;  /* 0x00000005ff007c0c */ /* 0x000fda000bf05300 */
[----:B------:R-:W-:Y:S05]  /*1170*/  @!P0 BRA `(.L_x_16) ;  /* 0x00000000000c8947 */ /* 0x000fea0003800000 */
[----:B------:R-:W2:Y:S02]  /*1180*/  LDC.64 R58, c[0x0][0x590] ;  /* 0x00016400ff3a7b82 */ /* 0x000ea40000000a00 */
[----:B--2---:R2:W5:Y:S01]  /*1190*/  LDG.E R58, desc[UR36][R58.64] ;  /* 0x000000243a3a7981 */ /* 0x004562000c1e1900 */
[----:B------:R-:W-:Y:S05]  /*11a0*/  BRA `(.L_x_15) ;  /* 0x0000000000087947 */ /* 0x000fea0003800000 */
.L_x_16:
[----:B------:R-:W-:Y:S02]  /*11b0*/  ULDC UR4, c[0x0][0x584] ;  /* 0x0001610000047ab9 */ /* 0x000fe40000000800 */
[----:B------:R-:W-:-:S07]  /*11c0*/  IMAD.U32 R58, RZ, RZ, UR4 ;  /* 0x00000004ff3a7e24 */ /* 0x000fce000f8e00ff */
.L_x_15:
[----:B------:R-:W-:-:S13]  /*11d0*/  LOP3.LUT P0, RZ, R0, 0xff, RZ, 0xc0, !PT ;  /* 0x000000ff00ff7812 */ /* 0x000fda000780c0ff */
[----:B------:R-:W-:Y:S05]  /*11e0*/  @!P0 EXIT ;  /* 0x000000000000894d */ /* 0x000fea0003800000 */
[----:B------:R-:W3:Y:S01]  /*11f0*/  LDC R61, c[0x0][0x658] ;  /* 0x00019600ff3d7b82 */ /* 0x000ee20000000800 */
[----:B------:R-:W-:Y:S01]  /*1200*/  ULDC.64 UR6, c[0x0][0x288] ;  /* 0x0000a20000067ab9 */ /* 0x000fe20000000a00 */
[----:B------:R-:W-:Y:S01]  /*1210*/  LOP3.LUT R6, R6, 0x1, RZ, 0xc0, !PT ;  /* 0x0000000106067812 */ /* 0x000fe200078ec0ff */
[----:B------:R-:W-:Y:S01]  /*1220*/  UIADD3 UR4, UR7, 0x3f, URZ ;  /* 0x0000003f07047890 */ /* 0x000fe2000fffe03f */
[----:B------:R-:W-:Y:S01]  /*1230*/  SHF.R.U32.HI R0, RZ, 0x2, R63 ;  /* 0x00000002ff007819 */ /* 0x000fe2000001163f */
[----:B------:R-:W-:Y:S01]  /*1240*/  IMAD.U32 R3, RZ, RZ, UR6 ;  /* 0x00000006ff037e24 */ /* 0x000fe2000f8e00ff */
[----:B------:R-:W-:Y:S01]  /*1250*/  SHF.R.U32.HI R11, RZ, 0x1, R11 ;  /* 0x00000001ff0b7819 */ /* 0x000fe2000001160b */
[----:B------:R-:W-:Y:S01]  /*1260*/  USHF.R.S32.HI UR5, URZ, 0x1f, UR4 ;  /* 0x0000001f3f057899 */ /* 0x000fe20008011404 */
[----:B01----:R-:W0:Y:S01]  /*1270*/  LDC.64 R4, c[0x0][0x5c8] ;  /* 0x00017200ff047b82 */ /* 0x003e220000000a00 */
[----:B------:R-:W-:Y:S01]  /*1280*/  LOP3.LUT R62, R63, 0x3, RZ, 0xc0, !PT ;  /* 0x000000033f3e7812 */ /* 0x000fe200078ec0ff */
[----:B------:R-:W-:Y:S01]  /*1290*/  IMAD.SHL.U32 R7, R6, 0x40, RZ ;  /* 0x0000004006077824 */ /* 0x000fe200078e00ff */
[----:B------:R-:W-:Y:S01]  /*12a0*/  LOP3.LUT R0, R0, 0x7, RZ, 0xc0, !PT ;  /* 0x0000000700007812 */ /* 0x000fe200078ec0ff */
[----:B------:R-:W-:Y:S01]  /*12b0*/  ULEA.HI UR5, UR5, UR4, URZ, 0x6 ;  /* 0x0000000405057291 */ /* 0x000fe2000f8f303f */
[----:B------:R-:W-:Y:S01]  /*12c0*/  LOP3.LUT R11, R11, 0x30, RZ, 0xc0, !PT ;  /* 0x000000300b0b7812 */ /* 0x000fe200078ec0ff */
[----:B------:R-:W-:Y:S01]  /*12d0*/  IMAD R62, R62, -0x2, R3 ;  /* 0xfffffffe3e3e7824 */ /* 0x000fe200078e0203 */
[--C-:B------:R-:W-:Y:S01]  /*12e0*/  LOP3.LUT R56, R7, 0x40, R0.reuse, 0xe2, !PT ;  /* 0x0000004007387812 */ /* 0x100fe200078ee200 */
[----:B------:R-:W1:Y:S01]  /*12f0*/  LDC R65, c[0x0][0x600] ;  /* 0x00018000ff417b82 */ /* 0x000e620000000800 */
[----:B------:R-:W-:Y:S01]  /*1300*/  IADD3 R3, RZ, -R11, -R0 ;  /* 0x8000000bff037210 */ /* 0x000fe20007ffe800 */
[----:B------:R-:W-:Y:S01]  /*1310*/  IMAD.MOV.U32 R0, RZ, RZ, -0x1 ;  /* 0xffffffffff007424 */ /* 0x000fe200078e00ff */
[----:B------:R-:W-:Y:S01]  /*1320*/  USHF.R.S32.HI UR43, URZ, 0x6, UR5 ;  /* 0x000000063f2b7899 */ /* 0x000fe20008011405 */
[----:B------:R-:W-:Y:S01]  /*1330*/  IMAD.MOV.U32 R8, RZ, RZ, 0x1 ;  /* 0x00000001ff087424 */ /* 0x000fe200078e00ff */
[C---:B------:R-:W-:Y:S01]  /*1340*/  LOP3.LUT R64, R63.reuse, 0x80, RZ, 0xc0, !PT ;  /* 0x000000803f407812 */ /* 0x040fe200078ec0ff */
[----:B------:R-:W-:Y:S01]  /*1350*/  IMAD R3, R6, -0x40, R3 ;  /* 0xffffffc006037824 */ /* 0x000fe200078e0203 */
[----:B------:R-:W-:Y:S01]  /*1360*/  UISETP.LT.AND UP0, UPT, UR43, 0x1, UPT ;  /* 0x000000012b00788c */ /* 0x000fe2000bf01270 */
[----:B---3--:R-:W-:Y:S01]  /*1370*/  SHF.L.U32 R0, R0, R61, RZ ;  /* 0x0000003d00007219 */ /* 0x008fe200000006ff */
[----:B------:R-:W-:Y:S01]  /*1380*/  ULDC UR4, c[0x0][0x284] ;  /* 0x0000a10000047ab9 */ /* 0x000fe20000000800 */
[----:B------:R-:W-:Y:S01]  /*1390*/  LOP3.LUT R56, R56, R11, RZ, 0xfc, !PT ;  /* 0x0000000b38387212 */ /* 0x000fe200078efcff */
[----:B------:R-:W-:Y:S01]  /*13a0*/  USEL UR44, UR43, 0x1, UP0 ;  /* 0x000000012b2c7887 */ /* 0x000fe20008000000 */
[----:B------:R-:W-:Y:S01]  /*13b0*/  SHF.L.U32 R61, R8, R61, RZ ;  /* 0x0000003d083d7219 */ /* 0x000fe200000006ff */
[----:B------:R-:W-:Y:S01]  /*13c0*/  IMAD.SHL.U32 R63, R63, 0x2, RZ ;  /* 0x000000023f3f7824 */ /* 0x000fe200078e00ff */
[----:B------:R-:W-:Y:S01]  /*13d0*/  LOP3.LUT R68, R18, 0x1, RZ, 0xfc, !PT ;  /* 0x0000000112447812 */ /* 0x000fe200078efcff */
[----:B------:R-:W-:Y:S01]  /*13e0*/  VIADD R67, R3, UR4 ;  /* 0x0000000403437c36 */ /* 0x000fe20008000000 */
[C---:B0-----:R-:W-:Y:S01]  /*13f0*/  SHF.L.U64.HI R60, R4.reuse, 0x3, R5 ;  /* 0x00000003043c7819 */ /* 0x041fe20000010205 */
[----:B--2---:R-:W-:Y:S01]  /*1400*/  IMAD.SHL.U32 R59, R4, 0x8, RZ ;  /* 0x00000008043b7824 */ /* 0x004fe200078e00ff */
[----:B------:R-:W-:Y:S01]  /*1410*/  SHF.R.U32.HI R64, RZ, 0x7, R64 ;  /* 0x00000007ff407819 */ /* 0x000fe20000011640 */
[----:B------:R-:W-:Y:S01]  /*1420*/  IMAD.MOV.U32 R57, RZ, RZ, RZ ;  /* 0x000000ffff397224 */ /* 0x000fe200078e00ff */
[----:B------:R-:W-:Y:S01]  /*1430*/  LOP3.LUT R66, RZ, R0, RZ, 0x33, !PT ;  /* 0x00000000ff427212 */ /* 0x000fe200078e33ff */
[----:B------:R-:W-:Y:S01]  /*1440*/  UIADD3 UR44, UR43, -UR44, URZ ;  /* 0x8000002c2b2c7290 */ /* 0x000fe2000fffe03f */
[----:B------:R-:W-:Y:S01]  /*1450*/  UMOV UR40, URZ ;  /* 0x0000003f00287c82 */ /* 0x000fe20008000000 */
[----:B-1----:R-:W-:Y:S01]  /*1460*/  VIADD R65, R65, 0xffffffff ;  /* 0xffffffff41417836 */ /* 0x002fe20000000000 */
[----:B------:R-:W-:-:S09]  /*1470*/  UMOV UR42, URZ ;  /* 0x0000003f002a7c82 */ /* 0x000fd20008000000 */
.L_x_98:
[----:B0-----:R-:W0:Y:S01]  /*1480*/  SHFL.IDX PT, R0, R64, RZ, 0x1f ;  /* 0x00001fff40007589 */ /* 0x001e2200000e0000 */
[----:B-1----:R-:W1:Y:S01]  /*1490*/  S2UR UR7, SR_CgaCtaId ;  /* 0x00000000000779c3 */ /* 0x002e620000008800 */
[----:B------:R-:W-:Y:S01]  /*14a0*/  UMOV UR6, 0x400 ;  /* 0x0000040000067882 */ /* 0x000fe20000000000 */
[----:B0-----:R-:W-:Y:S01]  /*14b0*/  R2UR UR4, R0 ;  /* 0x00000000000472ca */ /* 0x001fe200000e0000 */
[----:B-1----:R-:W-:-:S12]  /*14c0*/  ULEA UR6, UR7, UR6, 0x18 ;  /* 0x0000000607067291 */ /* 0x002fd8000f8ec03f */
[----:B------:R-:W-:-:S04]  /*14d0*/  ULEA.HI UR5, UR4, UR4, URZ, 0x1 ;  /* 0x0000000404057291 */ /* 0x000fc8000f8f083f */
[----:B------:R-:W-:-:S04]  /*14e0*/  ULOP3.LUT UR5, UR5, 0x7fffe, URZ, 0xc0, !UPT ;  /* 0x0007fffe05057892 */ /* 0x000fc8000f8ec03f */
[----:B------:R-:W-:-:S03]  /*14f0*/  UIADD3 UR5, UR4, -UR5, URZ ;  /* 0x8000000504057290 */ /* 0x000fc6000fffe03f */
[----:B------:R-:W-:Y:S01]  /*1500*/  ULDC UR4, c[0x0][0x28c] ;  /* 0x0000a30000047ab9 */ /* 0x000fe20000000800 */
[----:B------:R-:W-:Y:S01]  /*1510*/  ULEA UR5, UR5, UR6, 0xd ;  /* 0x0000000605057291 */ /* 0x000fe2000f8e683f */
[----:B------:R-:W-:-:S03]  /*1520*/  ISETP.LT.AND P0, PT, RZ, UR4, PT ;  /* 0x00000004ff007c0c */ /* 0x000fc6000bf01270 */
[----:B------:R-:W-:-:S04]  /*1530*/  UIADD3 UR5, UR5, 0x100, URZ ;  /* 0x0000010005057890 */ /* 0x000fc8000fffe03f */
[----:B------:R-:W-:-:S04]  /*1540*/  USHF.R.U32.HI UR5, URZ, 0x4, UR5 ;  /* 0x000000043f057899 */ /* 0x000fc80008011605 */
[----:B------:R-:W-:-:S04]  /*1550*/  ULOP3.LUT UR5, UR5, 0x3fff, URZ, 0xc0, !UPT ;  /* 0x00003fff05057892 */ /* 0x000fc8000f8ec03f */
[----:B------:R-:W-:Y:S01]  /*1560*/  ULOP3.LUT UR45, UR5, 0x10000, URZ, 0xfc, !UPT ;  /* 0x00010000052d7892 */ /* 0x000fe2000f8efc3f */
[----:B---345:R-:W-:Y:S11]  /*1570*/  @P0 BRA `(.L_x_17) ;  /* 0x0000000000400947 */ /* 0x038ff60003800000 */
[----:B------:R-:W-:Y:S01]  /*1580*/  MOV R0, 0x0 ;  /* 0x0000000000007802 */ /* 0x000fe20000000f00 */
[----:B------:R-:W-:Y:S01]  /*1590*/  ULDC.64 UR4, c[0x4][0x68] ;  /* 0x01001a0000047ab9 */ /* 0x000fe20000000a00 */
[----:B------:R-:W-:Y:S01]  /*15a0*/  ULDC.64 UR6, c[0x4][0x8] ;  /* 0x0100020000067ab9 */ /* 0x000fe20000000a00 */
[----:B------:R-:W-:Y:S01]  /*15b0*/  IMAD.U32 R4, RZ, RZ, UR4 ;  /* 0x00000004ff047e24 */ /* 0x000fe2000f8e00ff */
[----:B------:R0:W1:Y:S01]  /*15c0*/  LDC.64 R14, c[0x4][R0] ;  /* 0x01000000000e7b82 */ /* 0x0000620000000a00 */
[----:B------:R-:W-:Y:S01]  /*15d0*/  IMAD.U32 R5, RZ, RZ, UR5 ;  /* 0x00000005ff057e24 */ /* 0x000fe2000f8e00ff */
[----:B------:R-:W-:Y:S01]  /*15e0*/  ULDC.64 UR4, c[0x4][0x70] ;  /* 0x01001c0000047ab9 */ /* 0x000fe20000000a00 */
[----:B------:R-:W-:Y:S02]  /*15f0*/  IMAD.U32 R10, RZ, RZ, UR6 ;  /* 0x00000006ff0a7e24 */ /* 0x000fe4000f8e00ff */
[----:B------:R-:W-:Y:S02]  /*1600*/  IMAD.U32 R6, RZ, RZ, UR4 ;  /* 0x00000004ff067e24 */ /* 0x000fe4000f8e00ff */
[----:B------:R-:W-:-:S02]  /*1610*/  IMAD.U32 R7, RZ, RZ, UR5 ;  /* 0x00000005ff077e24 */ /* 0x000fc4000f8e00ff */
[----:B------:R-:W-:Y:S02]  /*1620*/  IMAD.U32 R11, RZ, RZ, UR7 ;  /* 0x00000007ff0b7e24 */ /* 0x000fe4000f8e00ff */
[----:B------:R-:W-:Y:S02]  /*1630*/  IMAD.MOV.U32 R8, RZ, RZ, 0x1e1 ;  /* 0x000001e1ff087424 */ /* 0x000fe400078e00ff */
[----:B------:R-:W-:Y:S02]  /*1640*/  IMAD.MOV.U32 R12, RZ, RZ, 0x1 ;  /* 0x00000001ff0c7424 */ /* 0x000fe400078e00ff */
[----:B0-----:R-:W-:-:S07]  /*1650*/  IMAD.MOV.U32 R13, RZ, RZ, RZ ;  /* 0x000000ffff0d7224 */ /* 0x001fce00078e00ff */
[----:B------:R-:W-:-:S07]  /*1660*/  LEPC R20, `(.L_x_17) ;  /* 0x000000001014794e */ /* 0x000fce0000000000 */
[----:B-1---5:R-:W-:Y:S05]  /*1670*/  CALL.ABS.NOINC R14 ;  /* 0x000000000e007343 */ /* 0x022fea0003c00000 */
.L_x_17:
[----:B------:R-:W-:-:S13]  /*1680*/  ISETP.NE.AND P0, PT, R68, 0x3, PT ;  /* 0x000000034400780c */ /* 0x000fda0003f05270 */
[----:B------:R-:W-:Y:S05]  /*1690*/  @!P0 BRA `(.L_x_18) ;  /* 0x0000000000048947 */ /* 0x000fea0003800000 */
[----:B------:R-:W-:Y:S01]  /*16a0*/  BPT.TRAP 0x1 ;  /* 0x000000040000795c */ /* 0x000fe20000300000 */
.L_x_18:
[----:B------:R-:W0:Y:S01]  /*16b0*/  S2UR UR5, SR_CgaCtaId ;  /* 0x00000000000579c3 */ /* 0x000e220000008800 */
[----:B------:R-:W-:Y:S01]  /*16c0*/  UMOV UR4, 0x400 ;  /* 0x0000040000047882 */ /* 0x000fe20000000000 */
[----:B------:R-:W-:Y:S02]  /*16d0*/  IMAD.U32 R0, RZ, RZ, UR40 ;  /* 0x00000028ff007e24 */ /* 0x000fe4000f8e00ff */
[----:B------:R-:W-:-:S03]  /*16e0*/  IMAD.U32 R3, RZ, RZ, UR42 ;  /* 0x0000002aff037e24 */ /* 0x000fc6000f8e00ff */
[----:B------:R-:W-:Y:S01]  /*16f0*/  SHF.L.U32 R0, R0, 0x1f, RZ ;  /* 0x0000001f00007819 */ /* 0x000fe200000006ff */
[----:B0-----:R-:W-:-:S06]  /*1700*/  ULEA UR4, UR5, UR4, 0x18 ;  /* 0x0000000405047291 */ /* 0x001fcc000f8ec03f */
[----:B------:R-:W-:-:S04]  /*1710*/  IMAD.U32 R6, RZ, RZ, UR4 ;  /* 0x00000004ff067e24 */ /* 0x000fc8000f8e00ff */
[----:B------:R-:W-:-:S04]  /*1720*/  IMAD R3, R3, 0x8, R6 ;  /* 0x0000000803037824 */ /* 0x000fc800078e0206 */
[----:B------:R0:W1:Y:S01]  /*1730*/  SYNCS.PHASECHK.TRANS64.TRYWAIT P1, [R3+URZ], R0 ;  /* 0x00000000030075a7 */ /* 0x000062000802017f */
[----:B------:R-:W-:Y:S05]  /*1740*/  @!P0 BRA `(.L_x_19) ;  /* 0x0000000000048947 */ /* 0x000fea0003800000 */
[----:B------:R-:W-:Y:S01]  /*1750*/  BPT.TRAP 0x1 ;  /* 0x000000040000795c */ /* 0x000fe20000300000 */
.L_x_19:
[----:B------:R-:W-:-:S05]  /*1760*/  IMAD.U32 R4, RZ, RZ, UR44 ;  /* 0x0000002cff047e24 */ /* 0x000fca000f8e00ff */
[----:B------:R-:W-:Y:S01]  /*1770*/  ISETP.GE.AND P2, PT, R4, 0x1, PT ;  /* 0x000000010400780c */ /* 0x000fe20003f46270 */
[----:B-1----:R-:W-:-:S12]  /*1780*/  @P1 BRA `(.L_x_20) ;  /* 0x0000000000081947 */ /* 0x002fd80003800000 */
[----:B------:R-:W1:Y:S02]  /*1790*/  SYNCS.PHASECHK.TRANS64.TRYWAIT P1, [R3+URZ], R0 ;  /* 0x00000000030075a7 */ /* 0x000e64000802017f */
[----:B-1----:R-:W-:Y:S05]  /*17a0*/  @!P1 BRA `(.L_x_21) ;  /* 0x0000004c001c9947 */ /* 0x002fea0003800000 */
.L_x_20:
[----:B------:R-:W-:Y:S05]  /*17b0*/  WARPSYNC.ALL ;  /* 0x0000000000007948 */ /* 0x000fea0003800000 */
[----:B------:R-:W-:Y:S01]  /*17c0*/  R2UR UR4, R6 ;  /* 0x00000000060472ca */ /* 0x000fe200000e0000 */
[----:B------:R-:W-:Y:S01]  /*17d0*/  ULEA UR5, UR42, UR45, 0xb ;  /* 0x0000002d2a057291 */ /* 0x000fe2000f8e583f */
[----:B------:R-:W-:Y:S01]  /*17e0*/  WARPGROUP.ARRIVE ;  /* 0x00000000000079c5 */ /* 0x000fe20000000000 */
[----:B------:R-:W-:Y:S01]  /*17f0*/  UMOV UR9, 0x40000040 ;  /* 0x4000004000097882 */ /* 0x000fe20000000000 */
[----:B------:R-:W-:-:S04]  /*1800*/  UMOV UR11, 0x40000040 ;  /* 0x40000040000b7882 */ /* 0x000fc80000000000 */
[----:B------:R-:W-:-:S05]  /*1810*/  UMOV UR8, UR5 ;  /* 0x0000000500087c82 */ /* 0x000fca0008000000 */
[----:B------:R-:W-:-:S04]  /*1820*/  UIADD3 UR4, UR4, 0x20100, URZ ;  /* 0x0002010004047890 */ /* 0x000fc8000fffe03f */
[----:B------:R-:W-:-:S04]  /*1830*/  USHF.R.U32.HI UR4, URZ, 0x4, UR4 ;  /* 0x000000043f047899 */ /* 0x000fc80008011604 */
[----:B------:R-:W-:-:S04]  /*1840*/  ULOP3.LUT UR4, UR4, 0x3fff, URZ, 0xc0, !UPT ;  /* 0x00003fff04047892 */ /* 0x000fc8000f8ec03f */
[----:B------:R-:W-:-:S04]  /*1850*/  ULOP3.LUT UR4, UR4, 0x10000, URZ, 0xfc, !UPT ;  /* 0x0001000004047892 */ /* 0x000fc8000f8efc3f */
[----:B------:R-:W-:-:S07]  /*1860*/  ULEA UR6, UR42, UR4, 0xa ;  /* 0x000000042a067291 */ /* 0x000fce000f8e503f */
[----:B------:R-:W-:Y:S02]  /*1870*/  UMOV UR10, UR6 ;  /* 0x00000006000a7c82 */ /* 0x000fe40008000000 */
[----:B------:R-:W-:Y:S01]  /*1880*/  HGMMA.64x64x8.F32.TF32 R24, gdesc[UR8], RZ, !UPT, gsb0 ;  /* 0x04e00000081879f0 */ /* 0x000fe2000c0028ff */
[----:B------:R-:W-:Y:S02]  /*1890*/  UIADD3 UR8, UR5, 0x2, URZ ;  /* 0x0000000205087890 */ /* 0x000fe4000fffe03f */
[----:B------:R-:W-:Y:S01]  /*18a0*/  UIADD3 UR10, UR6, 0x2, URZ ;  /* 0x00000002060a7890 */ /* 0x000fe2000fffe03f */
[----:B------:R-:W-:Y:S01]  /*18b0*/  UMOV UR9, 0x40000040 ;  /* 0x4000004000097882 */ /* 0x000fe20000000000 */
[----:B------:R-:W-:Y:S01]  /*18c0*/  UMOV UR11, 0x40000040 ;  /* 0x40000040000b7882 */ /* 0x000fe20000000000 */
[----:B------:R-:W-:Y:S02]  /*18d0*/  WARPGROUP.DEPBAR.LE gsb0, 0x0 ;  /* 0x00008000000079c5 */ /* 0x000fe40000010000 */
[----:B------:R-:W-:-:S06]  /*18e0*/  WARPGROUP.ARRIVE ;  /* 0x00000000000079c5 */ /* 0x000fcc0000000000 */
[----:B------:R-:W-:Y:S01]  /*18f0*/  HGMMA.64x64x8.F32.TF32 R24, gdesc[UR8], R24, gsb0 ;  /* 0x04e00000081879f0 */ /* 0x000fe20008002818 */
        /* <DEDUP_REMOVED lines=41> */
[----:B------:R-:W-:Y:S03]  /*1b90*/  HGMMA.64x64x8.F32.TF32 R24, gdesc[UR8], R24, gsb0 ;  /* 0x04e00000081879f0 */ /* 0x000fe60008002818 */
[----:B------:R-:W-:Y:S02]  /*1ba0*/  WARPGROUP.DEPBAR.LE gsb0, 0x0 ;  /* 0x00008000000079c5 */ /* 0x000fe40000010000 */
[----:B------:R-:W-:Y:S05]  /*1bb0*/  @!P2 BRA `(.L_x_22) ;  /* 0x000000040098a947 */ /* 0x000fea0003800000 */
[----:B------:R-:W-:Y:S01]  /*1bc0*/  UIADD3 UR5, UR42, 0x1, URZ ;  /* 0x000000012a057890 */ /* 0x000fe2000fffe03f */
[----:B01----:R-:W-:Y:S02]  /*1bd0*/  IMAD.U32 R0, RZ, RZ, UR44 ;  /* 0x0000002cff007e24 */ /* 0x003fe4000f8e00ff */
[----:B------:R-:W-:Y:S01]  /*1be0*/  IMAD.U32 R3, RZ, RZ, UR42 ;  /* 0x0000002aff037e24 */ /* 0x000fe2000f8e00ff */
[----:B------:R-:W-:-:S04]  /*1bf0*/  UISETP.NE.AND UP0, UPT, UR5, 0x4, UPT ;  /* 0x000000040500788c */ /* 0x000fc8000bf05270 */
[----:B------:R-:W-:Y:S02]  /*1c00*/  USEL UR6, URZ, 0x1, UP0 ;  /* 0x000000013f067887 */ /* 0x000fe40008000000 */
[----:B------:R-:W-:Y:S02]  /*1c10*/  USEL UR5, UR5, URZ, UP0 ;  /* 0x0000003f05057287 */ /* 0x000fe40008000000 */
[----:B------:R-:W-:-:S06]  /*1c20*/  ULOP3.LUT UR6, UR40, UR6, URZ, 0x3c, !UPT ;  /* 0x0000000628067292 */ /* 0x000fcc000f8e3c3f */
[----:B------:R-:W-:-:S07]  /*1c30*/  IMAD.U32 R7, RZ, RZ, UR6 ;  /* 0x00000006ff077e24 */ /* 0x000fce000f8e00ff */
.L_x_29:
[----:B------:R-:W-:Y:S05]  /*1c40*/  @!P0 BRA `(.L_x_23) ;  /* 0x0000000000048947 */ /* 0x000fea0003800000 */
[----:B------:R-:W-:Y:S01]  /*1c50*/  BPT.TRAP 0x1 ;  /* 0x000000040000795c */ /* 0x000fe20000300000 */
.L_x_23:
[----:B------:R-:W0:Y:S01]  /*1c60*/  S2UR UR7, SR_CgaCtaId ;  /* 0x00000000000779c3 */ /* 0x000e220000008800 */
[----:B------:R-:W-:Y:S01]  /*1c70*/  UMOV UR6, 0x400 ;  /* 0x0000040000067882 */ /* 0x000fe20000000000 */
[----:B------:R-:W-:Y:S01]  /*1c80*/  IMAD.U32 R5, RZ, RZ, UR5 ;  /* 0x00000005ff057e24 */ /* 0x000fe2000f8e00ff */
[----:B------:R-:W-:Y:S01]  /*1c90*/  SHF.L.U32 R4, R7, 0x1f, RZ ;  /* 0x0000001f07047819 */ /* 0x000fe200000006ff */
[----:B0-----:R-:W-:-:S06]  /*1ca0*/  ULEA UR6, UR7, UR6, 0x18 ;  /* 0x0000000607067291 */ /* 0x001fcc000f8ec03f */
[----:B------:R-:W-:-:S04]  /*1cb0*/  IMAD.U32 R6, RZ, RZ, UR6 ;  /* 0x00000006ff067e24 */ /* 0x000fc8000f8e00ff */
[----:B------:R-:W-:-:S04]  /*1cc0*/  IMAD R5, R5, 0x8, R6 ;  /* 0x0000000805057824 */ /* 0x000fc800078e0206 */
[----:B------:R0:W1:Y:S01]  /*1cd0*/  SYNCS.PHASECHK.TRANS64.TRYWAIT P1, [R5+URZ], R4 ;  /* 0x00000004050075a7 */ /* 0x000062000802017f */
[----:B------:R-:W-:Y:S05]  /*1ce0*/  @!P0 BRA `(.L_x_24) ;  /* 0x0000000000048947 */ /* 0x000fea0003800000 */
[----:B------:R-:W-:Y:S01]  /*1cf0*/  BPT.TRAP 0x1 ;  /* 0x000000040000795c */ /* 0x000fe20000300000 */
.L_x_24:
[----:B-1----:R-:W-:Y:S05]  /*1d00*/  @P1 BRA `(.L_x_25) ;  /* 0x0000000000081947 */ /* 0x002fea0003800000 */
[----:B------:R-:W1:Y:S02]  /*1d10*/  SYNCS.PHASECHK.TRANS64.TRYWAIT P1, [R5+URZ], R4 ;  /* 0x00000004050075a7 */ /* 0x000e64000802017f */
[----:B-1----:R-:W-:Y:S05]  /*1d20*/  @!P1 BRA `(.L_x_26) ;  /* 0x0000004400d09947 */ /* 0x002fea0003800000 */
.L_x_25:
[----:B------:R-:W-:Y:S01]  /*1d30*/  ULEA UR6, UR5, UR45, 0xb ;  /* 0x0000002d05067291 */ /* 0x000fe2000f8e583f */
[----:B------:R-:W-:Y:S01]  /*1d40*/  WARPGROUP.ARRIVE ;  /* 0x00000000000079c5 */ /* 0x000fe20000000000 */
[----:B------:R-:W-:Y:S01]  /*1d50*/  ULEA UR7, UR5, UR4, 0xa ;  /* 0x0000000405077291 */ /* 0x000fe2000f8e503f */
[----:B------:R-:W-:Y:S01]  /*1d60*/  UMOV UR9, 0x40000040 ;  /* 0x4000004000097882 */ /* 0x000fe20000000000 */
[----:B------:R-:W-:-:S03]  /*1d70*/  UMOV UR11, 0x40000040 ;  /* 0x40000040000b7882 */ /* 0x000fc60000000000 */
[----:B------:R-:W-:Y:S02]  /*1d80*/  UMOV UR8, UR6 ;  /* 0x0000000600087c82 */ /* 0x000fe40008000000 */
[----:B------:R-:W-:Y:S02]  /*1d90*/  UMOV UR10, UR7 ;  /* 0x00000007000a7c82 */ /* 0x000fe40008000000 */
[----:B------:R-:W-:Y:S01]  /*1da0*/  HGMMA.64x64x8.F32.TF32 R24, gdesc[UR8], R24, gsb0 ;  /* 0x04e00000081879f0 */ /* 0x000fe20008002818 */
[----:B------:R-:W-:Y:S02]  /*1db0*/  UIADD3 UR8, UR6, 0x2, URZ ;  /* 0x0000000206087890 */ /* 0x000fe4000fffe03f */
[----:B------:R-:W-:Y:S01]  /*1dc0*/  UIADD3 UR10, UR7, 0x2, URZ ;  /* 0x00000002070a7890 */ /* 0x000fe2000fffe03f */
[----:B------:R-:W-:Y:S01]  /*1dd0*/  UMOV UR9, 0x40000040 ;  /* 0x4000004000097882 */ /* 0x000fe20000000000 */
[----:B------:R-:W-:Y:S01]  /*1de0*/  UMOV UR11, 0x40000040 ;  /* 0x40000040000b7882 */ /* 0x000fe20000000000 */
[----:B------:R-:W-:-:S02]  /*1df0*/  WARPGROUP.DEPBAR.LE gsb0, 0x0 ;  /* 0x00008000000079c5 */ /* 0x000fc40000010000 */
        /* <DEDUP_REMOVED lines=46> */
[----:B------:R-:W-:Y:S01]  /*20e0*/  BPT.TRAP 0x1 ;  /* 0x000000040000795c */ /* 0x000fe20000300000 */
.L_x_27:
[----:B------:R-:W-:-:S13]  /*20f0*/  ISETP.NE.AND P1, PT, R22, RZ, PT ;  /* 0x000000ff1600720c */ /* 0x000fda0003f25270 */
[----:B01----:R-:W-:-:S04]  /*2100*/  @P1 IMAD R4, R3, 0x8, R6 ;  /* 0x0000000803041824 */ /* 0x003fc800078e0206 */
[----:B------:R-:W-:-:S05]  /*2110*/  @P1 VIADD R4, R4, 0x20 ;  /* 0x0000002004041836 */ /* 0x000fca0000000000 */
[----:B------:R-:W-:-:S04]  /*2120*/  @P1 PRMT R4, R19, 0x654, R4 ;  /* 0x0000065413041816 */ /* 0x000fc80000000004 */
[----:B------:R0:W-:Y:S01]  /*2130*/  @P1 SYNCS.ARRIVE.TRANS64.RED.A1T0 RZ, [R4+URZ], RZ ;  /* 0x000000ff04ff19a7 */ /* 0x0001e2000810043f */
[----:B------:R-:W-:-:S13]  /*2140*/  ISETP.GT.U32.AND P1, PT, R18, 0x1, PT ;  /* 0x000000011200780c */ /* 0x000fda0003f24070 */
[----:B0-----:R-:W-:Y:S05]  /*2150*/  @P1 BRA `(.L_x_28) ;  /* 0x0000000000041947 */ /* 0x001fea0003800000 */
[----:B------:R-:W-:Y:S01]  /*2160*/  BPT.TRAP 0x1 ;  /* 0x000000040000795c */ /* 0x000fe20000300000 */
.L_x_28:
[----:B------:R-:W-:Y:S01]  /*2170*/  UIADD3 UR5, UR5, 0x1, URZ ;  /* 0x0000000105057890 */ /* 0x000fe2000fffe03f */
[C---:B------:R-:W-:Y:S01]  /*2180*/  ISETP.GT.AND P2, PT, R0.reuse, 0x1, PT ;  /* 0x000000010000780c */ /* 0x040fe20003f44270 */
[----:B------:R-:W-:Y:S02]  /*2190*/  VIADD R3, R3, 0x1 ;  /* 0x0000000103037836 */ /* 0x000fe40000000000 */
[----:B------:R-:W-:Y:S01]  /*21a0*/  UISETP.NE.AND UP0, UPT, UR5, 0x4, UPT ;  /* 0x000000040500788c */ /* 0x000fe2000bf05270 */
[----:B------:R-:W-:Y:S02]  /*21b0*/  VIADD R0, R0, 0xffffffff ;  /* 0xffffffff00007836 */ /* 0x000fe40000000000 */
[C---:B------:R-:W-:Y:S01]  /*21c0*/  ISETP.NE.AND P1, PT, R3.reuse, 0x4, PT ;  /* 0x000000040300780c */ /* 0x040fe20003f25270 */
[----:B------:R-:W-:Y:S02]  /*21d0*/  USEL UR6, URZ, 0x1, UP0 ;  /* 0x000000013f067887 */ /* 0x000fe40008000000 */
[----:B------:R-:W-:Y:S01]  /*21e0*/  USEL UR5, UR5, URZ, UP0 ;  /* 0x0000003f05057287 */ /* 0x000fe20008000000 */
[----:B------:R-:W-:-:S03]  /*21f0*/  SEL R3, R3, RZ, P1 ;  /* 0x000000ff03037207 */ /* 0x000fc60000800000 */
[----:B------:R-:W-:Y:S01]  /*2200*/  LOP3.LUT R7, R7, UR6, RZ, 0x3c, !PT ;  /* 0x0000000607077c12 */ /* 0x000fe2000f8e3cff */
[----:B------:R-:W-:Y:S07]  /*2210*/  @P2 BRA `(.L_x_29) ;  /* 0xfffffff800882947 */ /* 0x000fee000383ffff */
.L_x_22:
[----:B01----:R-:W0:Y:S02]  /*2220*/  LDC R0, c[0x0][0x28c] ;  /* 0x0000a300ff007b82 */ /* 0x003e240000000800 */
[----:B0-----:R-:W-:-:S13]  /*2230*/  ISETP.GE.AND P1, PT, R0, 0x1, PT ;  /* 0x000000010000780c */ /* 0x001fda0003f26270 */
[----:B------:R-:W-:Y:S05]  /*2240*/  @!P1 BRA `(.L_x_30) ;  /* 0x0000000000389947 */ /* 0x000fea0003800000 */
[----:B------:R-:W-:Y:S05]  /*2250*/  @!P0 BRA `(.L_x_31) ;  /* 0x0000000000048947 */ /* 0x000fea0003800000 */
[----:B------:R-:W-:Y:S01]  /*2260*/  BPT.TRAP 0x1 ;  /* 0x000000040000795c */ /* 0x000fe20000300000 */
.L_x_31:
[----:B------:R-:W-:-:S13]  /*2270*/  ISETP.NE.AND P0, PT, R22, RZ, PT ;  /* 0x000000ff1600720c */ /* 0x000fda0003f05270 */
[----:B------:R-:W-:-:S05]  /*2280*/  VOTEU.ANY UP0, P0 ;  /* 0x00000000003f7886 */ /* 0x000fca0000000100 */
[----:B------:R-:W-:-:S06]  /*2290*/  @UP0 UIADD3 UR4, UR44, UR42, URZ ;  /* 0x0000002a2c040290 */ /* 0x000fcc000fffe03f */
[----:B------:R-:W-:-:S04]  /*22a0*/  IMAD.U32 R0, RZ, RZ, UR4 ;  /* 0x00000004ff007e24 */ /* 0x000fc8000f8e00ff */
[----:B------:R-:W-:-:S05]  /*22b0*/  @P0 IMAD.SHL.U32 R0, R0, 0x8, RZ ;  /* 0x0000000800000824 */ /* 0x000fca00078e00ff */
[----:B------:R-:W-:-:S04]  /*22c0*/  @P0 LOP3.LUT R0, R0, 0x18, RZ, 0xc0, !PT ;  /* 0x0000001800000812 */ /* 0x000fc800078ec0ff */
[----:B------:R-:W-:-:S04]  /*22d0*/  @P0 IADD3 R0, R6, 0x20, R0 ;  /* 0x0000002006000810 */ /* 0x000fc80007ffe000 */
[----:B------:R-:W-:-:S04]  /*22e0*/  @P0 PRMT R0, R19, 0x654, R0 ;  /* 0x0000065413000816 */ /* 0x000fc80000000000 */
[----:B------:R0:W-:Y:S01]  /*22f0*/  @P0 SYNCS.ARRIVE.TRANS64.RED.A1T0 RZ, [R0+URZ], RZ ;  /* 0x000000ff00ff09a7 */ /* 0x0001e2000810043f */
[----:B------:R-:W-:-:S13]  /*2300*/  ISETP.GT.U32.AND P0, PT, R18, 0x1, PT ;  /* 0x000000011200780c */ /* 0x000fda0003f04070 */
[----:B0-----:R-:W-:Y:S05]  /*2310*/  @P0 BRA `(.L_x_30) ;  /* 0x0000000000040947 */ /* 0x001fea0003800000 */
[----:B------:R-:W-:Y:S01]  /*2320*/  BPT.TRAP 0x1 ;  /* 0x000000040000795c */ /* 0x000fe20000300000 */
.L_x_30:
[----:B------:R-:W-:Y:S01]  /*2330*/  IMAD.SHL.U32 R6, R70, 0x40, RZ ;  /* 0x0000004046067824 */ /* 0x000fe200078e00ff */
[----:B------:R-:W-:Y:S01]  /*2340*/  ULDC UR6, c[0x0][0x288] ;  /* 0x0000a20000067ab9 */ /* 0x000fe20000000800 */
[----:B------:R-:W-:Y:S01]  /*2350*/  SHF.R.S32.HI R9, RZ, 0x1f, R69 ;  /* 0x0000001fff097819 */ /* 0x000fe20000011445 */
[C---:B------:R-:W-:Y:S01]  /*2360*/  IMAD.SHL.U32 R8, R71.reuse, 0x80, RZ ;  /* 0x0000008047087824 */ /* 0x040fe200078e00ff */
[----:B------:R-:W-:Y:S01]  /*2370*/  ULDC.64 UR4, c[0x0][0x5d0] ;  /* 0x0001740000047ab9 */ /* 0x000fe20000000a00 */
[C---:B------:R-:W-:Y:S01]  /*2380*/  LOP3.LUT R10, R6.reuse, 0x6, R63, 0xf8, !PT ;  /* 0x00000006060a7812 */ /* 0x040fe200078ef83f */
[----:B------:R-:W-:Y:S01]  /*2390*/  IMAD.WIDE R70, R71, 0x80, R56 ;  /* 0x0000008047467825 */ /* 0x000fe200078e0238 */
[----:B------:R-:W-:Y:S01]  /*23a0*/  ISETP.GE.AND P0, PT, R6, UR6, PT ;  /* 0x0000000606007c0c */ /* 0x000fe2000bf06270 */
[----:B------:R-:W-:Y:S01]  /*23b0*/  ULDC UR6, c[0x0][0x284] ;  /* 0x0000a10000067ab9 */ /* 0x000fe20000000800 */
[----:B------:R-:W-:Y:S01]  /*23c0*/  SHF.R.S32.HI R11, RZ, 0x1f, R10 ;  /* 0x0000001fff0b7819 */ /* 0x000fe2000001140a */
[----:B------:R-:W-:Y:S01]  /*23d0*/  IMAD R0, R9, UR4, RZ ;  /* 0x0000000409007c24 */ /* 0x000fe2000f8e02ff */
[----:B------:R-:W-:-:S03]  /*23e0*/  ISETP.GE.OR P0, PT, R8, UR6, P0 ;  /* 0x0000000608007c0c */ /* 0x000fc60008706670 */
[C---:B------:R-:W-:Y:S02]  /*23f0*/  IMAD R3, R69.reuse, UR5, R0 ;  /* 0x0000000545037c24 */ /* 0x040fe4000f8e0200 */
[----:B------:R-:W-:Y:S01]  /*2400*/  IMAD.WIDE.U32 R4, R69, UR4, R10 ;  /* 0x0000000445047c25 */ /* 0x000fe2000f8e000a */
[----:B------:R-:W-:-:S03]  /*2410*/  ULDC.64 UR4, c[0x0][0x5c8] ;  /* 0x0001720000047ab9 */ /* 0x000fc60000000a00 */
[----:B------:R-:W-:Y:S02]  /*2420*/  IMAD R7, R71, UR4, RZ ;  /* 0x0000000447077c24 */ /* 0x000fe4000f8e02ff */
[----:B------:R-:W-:Y:S02]  /*2430*/  IMAD.IADD R5, R5, 0x1, R3 ;  /* 0x0000000105057824 */ /* 0x000fe400078e0203 */
[C---:B------:R-:W-:Y:S02]  /*2440*/  IMAD R7, R70.reuse, UR5, R7 ;  /* 0x0000000546077c24 */ /* 0x040fe4000f8e0207 */
[----:B------:R-:W-:-:S04]  /*2450*/  IMAD.WIDE.U32 R72, R70, UR4, R4 ;  /* 0x0000000446487c25 */ /* 0x000fc8000f8e0004 */
[----:B------:R-:W-:Y:S01]  /*2460*/  IMAD.MOV.U32 R0, RZ, RZ, -0x1 ;  /* 0xffffffffff007424 */ /* 0x000fe200078e00ff */
[----:B------:R-:W-:Y:S06]  /*2470*/  @P0 BRA `(.L_x_32) ;  /* 0x0000002000780947 */ /* 0x000fec0003800000 */
[----:B-----5:R-:W-:Y:S01]  /*2480*/  FSETP.NEU.AND P1, PT, R58, RZ, PT ;  /* 0x000000ff3a00720b */ /* 0x020fe20003f2d000 */
[----:B------:R-:W-:Y:S01]  /*2490*/  IMAD.IADD R6, R62, 0x1, -R6 ;  /* 0x000000013e067824 */ /* 0x000fe200078e0a06 */
[----:B------:R-:W-:Y:S01]  /*24a0*/  BSSY B0, `(.L_x_32) ;  /* 0x000021b000007945 */ /* 0x000fe20003800000 */
[----:B------:R-:W-:Y:S02]  /*24b0*/  IMAD.IADD R3, R67, 0x1, -R8 ;  /* 0x0000000143037824 */ /* 0x000fe400078e0a08 */
[----:B------:R-:W-:Y:S01]  /*24c0*/  IMAD.IADD R83, R73, 0x1, R7 ;  /* 0x0000000149537824 */ /* 0x000fe200078e0207 */
[----:B------:R-:W-:-:S04]  /*24d0*/  ISETP.GT.AND P0, PT, R6, RZ, PT ;  /* 0x000000ff0600720c */ /* 0x000fc80003f04270 */
[----:B------:R-:W-:-:S03]  /*24e0*/  ISETP.GT.AND P2, PT, R3, RZ, P0 ;  /* 0x000000ff0300720c */ /* 0x000fc60000744270 */
[----:B------:R-:W-:Y:S10]  /*24f0*/  @!P1 BRA `(.L_x_33) ;  /* 0x0000001400dc9947 */ /* 0x000ff40003800000 */
[----:B------:R-:W0:Y:S01]  /*2500*/  LDC.64 R76, c[0x0][0x5b8] ;  /* 0x00016e00ff4c7b82 */ /* 0x000e220000000a00 */
[----:B------:R-:W-:-:S07]  /*2510*/  ULDC.64 UR4, c[0x0][0x5c0] ;  /* 0x0001700000047ab9 */ /* 0x000fce0000000a00 */
[----:B------:R-:W1:Y:S08]  /*2520*/  LDC.64 R78, c[0x0][0x5b0] ;  /* 0x00016c00ff4e7b82 */ /* 0x000e700000000a00 */
[----:B------:R-:W2:Y:S01]  /*2530*/  LDC.64 R80, c[0x0][0x5a8] ;  /* 0x00016a00ff507b82 */ /* 0x000ea20000000a00 */
[-C--:B0-----:R-:W-:Y:S02]  /*2540*/  IMAD R4, R9, R76.reuse, RZ ;  /* 0x0000004c09047224 */ /* 0x081fe400078e02ff */
[----:B------:R-:W-:-:S04]  /*2550*/  IMAD.WIDE.U32 R74, R69, R76, R10 ;  /* 0x0000004c454a7225 */ /* 0x000fc800078e000a */
[----:B------:R-:W-:Y:S02]  /*2560*/  IMAD R73, R69, R77, R4 ;  /* 0x0000004d45497224 */ /* 0x000fe400078e0204 */
[-C--:B-1----:R-:W-:Y:S02]  /*2570*/  IMAD R4, R71, R78.reuse, RZ ;  /* 0x0000004e47047224 */ /* 0x082fe400078e02ff */
[----:B------:R-:W-:Y:S02]  /*2580*/  IMAD.IADD R13, R75, 0x1, R73 ;  /* 0x000000014b0d7824 */ /* 0x000fe400078e0249 */
[----:B------:R-:W-:Y:S02]  /*2590*/  IMAD.MOV.U32 R12, RZ, RZ, R74 ;  /* 0x000000ffff0c7224 */ /* 0x000fe400078e004a */
[C---:B------:R-:W-:Y:S02]  /*25a0*/  IMAD R71, R70.reuse, R79, R4 ;  /* 0x0000004f46477224 */ /* 0x040fe400078e0204 */
[----:B------:R-:W-:-:S04]  /*25b0*/  IMAD.WIDE.U32 R4, R70, R78, R12 ;  /* 0x0000004e46047225 */ /* 0x000fc800078e000c */
[----:B------:R-:W-:Y:S01]  /*25c0*/  IMAD.IADD R5, R5, 0x1, R71 ;  /* 0x0000000105057824 */ /* 0x000fe200078e0247 */
[----:B--2---:R-:W-:-:S04]  /*25d0*/  LEA R14, P1, R4, R80, 0x2 ;  /* 0x00000050040e7211 */ /* 0x004fc800078210ff */
[----:B------:R-:W-:-:S05]  /*25e0*/  LEA.HI.X R15, R4, R81, R5, 0x2, P1 ;  /* 0x00000051040f7211 */ /* 0x000fca00008f1405 */
[----:B------:R0:W2:Y:S01]  /*25f0*/  @P2 LDG.E.LTC128B R7, desc[UR36][R14.64] ;  /* 0x000000240e072981 */ /* 0x0000a2000c1e1920 */
[----:B------:R-:W-:Y:S01]  /*2600*/  LEA R8, P3, R72, UR4, 0x2 ;  /* 0x0000000448087c11 */ /* 0x000fe2000f8610ff */
[----:B------:R-:W-:Y:S01]  /*2610*/  IMAD.WIDE.U32 R4, R70, R78, R10 ;  /* 0x0000004e46047225 */ /* 0x000fe200078e000a */
[----:B------:R-:W-:Y:S01]  /*2620*/  ISETP.GT.AND P1, PT, R6, 0x1, PT ;  /* 0x000000010600780c */ /* 0x000fe20003f24270 */
[----:B------:R-:W-:Y:S02]  /*2630*/  BSSY B1, `(.L_x_34) ;  /* 0x0000012000017945 */ /* 0x000fe40003800000 */
[----:B------:R-:W-:Y:S02]  /*2640*/  IMAD.IADD R5, R71, 0x1, R5 ;  /* 0x0000000147057824 */ /* 0x000fe400078e0205 */
[----:B------:R-:W-:Y:S01]  /*2650*/  IMAD.WIDE.U32 R20, R69, R76, R4 ;  /* 0x0000004c45147225 */ /* 0x000fe200078e0004 */
[----:B0-----:R-:W-:-:S03]  /*2660*/  SHF.L.U64.HI R15, R78, 0x3, R79 ;  /* 0x000000034e0f7819 */ /* 0x001fc6000001024f */
[----:B------:R-:W-:Y:S01]  /*2670*/  IMAD.IADD R5, R73, 0x1, R21 ;  /* 0x0000000149057824 */ /* 0x000fe200078e0215 */
[----:B------:R-:W-:Y:S01]  /*2680*/  LEA R4, P4, R20, R80, 0x2 ;  /* 0x0000005014047211 */ /* 0x000fe200078810ff */
[----:B------:R-:W-:-:S03]  /*2690*/  IMAD.SHL.U32 R14, R78, 0x8, RZ ;  /* 0x000000084e0e7824 */ /* 0x000fc600078e00ff */
[----:B------:R-:W-:Y:S01]  /*26a0*/  LEA.HI.X R5, R20, R81, R5, 0x2, P4 ;  /* 0x0000005114057211 */ /* 0x000fe200020f1405 */
[----:B------:R-:W-:Y:S01]  /*26b0*/  IMAD.WIDE.U32 R20, R70, R78, R14 ;  /* 0x0000004e46147225 */ /* 0x000fe200078e000e */
[----:B--2---:R-:W-:-:S05]  /*26c0*/  LOP3.LUT R9, R7, 0xffffe000, RZ, 0xc0, !PT ;  /* 0xffffe00007097812 */ /* 0x004fca00078ec0ff */
[----:B------:R-:W-:-:S04]  /*26d0*/  FMUL R9, R9, R58 ;  /* 0x0000003a09097220 */ /* 0x000fc80000400000 */
[----:B------:R-:W-:Y:S01]  /*26e0*/  FFMA R77, R24, R23, R9 ;  /* 0x00000017184d7223 */ /* 0x000fe20000000009 */
[----:B------:R-:W-:Y:S02]  /*26f0*/  LEA.HI.X R9, R72, UR5, R83, 0x2, P3 ;  /* 0x0000000548097c11 */ /* 0x000fe400098f1453 */
[----:B------:R-:W-:Y:S02]  /*2700*/  ISETP.GT.AND P3, PT, R3, RZ, P1 ;  /* 0x000000ff0300720c */ /* 0x000fe40000f64270 */
[----:B------:R-:W-:-:S05]  /*2710*/  F2FP.TF32.F32.PACK_B R77, R77 ;  /* 0x0000004dff4d723e */ /* 0x000fca00024050ff */
[----:B------:R0:W-:Y:S06]  /*2720*/  @P2 STG.E desc[UR36][R8.64], R77 ;  /* 0x0000004d08002986 */ /* 0x0001ec000c101924 */
[----:B------:R-:W-:Y:S05]  /*2730*/  @!P3 BRA `(.L_x_35) ;  /* 0x000000000004b947 */ /* 0x000fea0003800000 */
[----:B------:R1:W5:Y:S02]  /*2740*/  LDG.E.LTC128B R7, desc[UR36][R4.64+0x4] ;  /* 0x0000042404077981 */ /* 0x000364000c1e1920 */
.L_x_35:
[----:B------:R-:W-:Y:S05]  /*2750*/  BSYNC B1 ;  /* 0x0000000000017941 */ /* 0x000fea0003800000 */
.L_x_34:
[----:B-----5:R-:W-:Y:S01]  /*2760*/  LOP3.LUT R15, R7, 0xffffe000, RZ, 0xc0, !PT ;  /* 0xffffe000070f7812 */ /* 0x020fe200078ec0ff */
[----:B------:R-:W-:Y:S01]  /*2770*/  IMAD.IADD R71, R71, 0x1, R21 ;  /* 0x0000000147477824 */ /* 0x000fe200078e0215 */
[----:B------:R-:W-:Y:S01]  /*2780*/  IADD3 R74, P2, R74, R20, RZ ;  /* 0x000000144a4a7210 */ /* 0x000fe20007f5e0ff */
[----:B------:R-:W-:Y:S01]  /*2790*/  IMAD.MOV.U32 R24, RZ, RZ, R7 ;  /* 0x000000ffff187224 */ /* 0x000fe200078e0007 */
[----:B------:R-:W-:Y:S01]  /*27a0*/  ISETP.GT.AND P0, PT, R3, 0x8, P0 ;  /* 0x000000080300780c */ /* 0x000fe20000704270 */
[----:B------:R-:W-:Y:S02]  /*27b0*/  FMUL R12, R15, R58 ;  /* 0x0000003a0f0c7220 */ /* 0x000fe40000400000 */
[----:B------:R-:W-:Y:S01]  /*27c0*/  IMAD.X R13, R71, 0x1, R13, P2 ;  /* 0x00000001470d7824 */ /* 0x000fe200010e060d */
[----:B------:R-:W-:Y:S01]  /*27d0*/  LEA R14, P2, R74, R80, 0x2 ;  /* 0x000000504a0e7211 */ /* 0x000fe200078410ff */
[----:B------:R-:W-:-:S03]  /*27e0*/  FFMA R25, R25, R23, R12 ;  /* 0x0000001719197223 */ /* 0x000fc6000000000c */
[----:B------:R-:W-:Y:S02]  /*27f0*/  LEA.HI.X R15, R74, R81, R13, 0x2, P2 ;  /* 0x000000514a0f7211 */ /* 0x000fe400010f140d */
[----:B------:R-:W-:-:S05]  /*2800*/  F2FP.TF32.F32.PACK_B R25, R25 ;  /* 0x00000019ff19723e */ /* 0x000fca00024050ff */
[----:B------:R2:W-:Y:S04]  /*2810*/  @P3 STG.E desc[UR36][R8.64+0x4], R25 ;  /* 0x0000041908003986 */ /* 0x0005e8000c101924 */
[----:B------:R-:W3:Y:S01]  /*2820*/  @P0 LDG.E.LTC128B R24, desc[UR36][R14.64] ;  /* 0x000000240e180981 */ /* 0x000ee2000c1e1920 */
[----:B------:R-:W-:Y:S01]  /*2830*/  IADD3 R20, P2, R10, R20, RZ ;  /* 0x000000140a147210 */ /* 0x000fe20007f5e0ff */
[----:B------:R-:W-:Y:S01]  /*2840*/  BSSY B1, `(.L_x_36) ;  /* 0x0000011000017945 */ /* 0x000fe20003800000 */
[----:B------:R-:W-:-:S03]  /*2850*/  ISETP.GT.AND P1, PT, R3, 0x8, P1 ;  /* 0x000000080300780c */ /* 0x000fc60000f24270 */
[----:B------:R-:W-:Y:S01]  /*2860*/  IMAD.X R21, R11, 0x1, R71, P2 ;  /* 0x000000010b157824 */ /* 0x000fe200010e0647 */
[C---:B------:R-:W-:Y:S02]  /*2870*/  SHF.L.U64.HI R11, R59.reuse, 0x2, R60 ;  /* 0x000000023b0b7819 */ /* 0x040fe4000001023c */
[----:B------:R-:W-:Y:S01]  /*2880*/  LEA R12, P2, R59, R8, 0x2 ;  /* 0x000000083b0c7211 */ /* 0x000fe200078410ff */
[----:B------:R-:W-:-:S04]  /*2890*/  IMAD.WIDE.U32 R20, R69, R76, R20 ;  /* 0x0000004c45147225 */ /* 0x000fc800078e0014 */
[----:B------:R-:W-:Y:S01]  /*28a0*/  IMAD.X R13, R11, 0x1, R9, P2 ;  /* 0x000000010b0d7824 */ /* 0x000fe200010e0609 */
[----:B------:R-:W-:Y:S02]  /*28b0*/  LEA R10, P3, R20, R80, 0x2 ;  /* 0x00000050140a7211 */ /* 0x000fe400078610ff */
[----:B---3--:R-:W-:-:S05]  /*28c0*/  LOP3.LUT R7, R24, 0xffffe000, RZ, 0xc0, !PT ;  /* 0xffffe00018077812 */ /* 0x008fca00078ec0ff */
[----:B------:R-:W-:-:S04]  /*28d0*/  FMUL R7, R7, R58 ;  /* 0x0000003a07077220 */ /* 0x000fc80000400000 */
[----:B------:R-:W-:Y:S01]  /*28e0*/  FFMA R69, R26, R23, R7 ;  /* 0x000000171a457223 */ /* 0x000fe20000000007 */
[----:B------:R-:W-:-:S04]  /*28f0*/  IMAD.IADD R7, R73, 0x1, R21 ;  /* 0x0000000149077824 */ /* 0x000fc800078e0215 */
[----:B------:R-:W-:Y:S02]  /*2900*/  F2FP.TF32.F32.PACK_B R69, R69 ;  /* 0x00000045ff45723e */ /* 0x000fe400024050ff */
[----:B------:R-:W-:-:S03]  /*2910*/  LEA.HI.X R11, R20, R81, R7, 0x2, P3 ;  /* 0x00000051140b7211 */ /* 0x000fc600018f1407 */
[----:B------:R2:W-:Y:S01]  /*2920*/  @P0 STG.E desc[UR36][R12.64], R69 ;  /* 0x000000450c000986 */ /* 0x0005e2000c101924 */
[----:B------:R-:W-:Y:S05]  /*2930*/  @!P1 BRA `(.L_x_37) ;  /* 0x0000000000049947 */ /* 0x000fea0003800000 */
[----:B------:R3:W5:Y:S02]  /*2940*/  LDG.E.LTC128B R24, desc[UR36][R10.64+0x4] ;  /* 0x000004240a187981 */ /* 0x000764000c1e1920 */
.L_x_37:
[----:B------:R-:W-:Y:S05]  /*2950*/  BSYNC B1 ;  /* 0x0000000000017941 */ /* 0x000fea0003800000 */
.L_x_36:
[----:B-----5:R-:W-:Y:S01]  /*2960*/  LOP3.LUT R7, R24, 0xffffe000, RZ, 0xc0, !PT ;  /* 0xffffe00018077812 */ /* 0x020fe200078ec0ff */
[----:B------:R-:W-:Y:S01]  /*2970*/  BSSY B1, `(.L_x_38) ;  /* 0x0000009000017945 */ /* 0x000fe20003800000 */
[----:B------:R-:W-:-:S03]  /*2980*/  ISETP.GT.AND P0, PT, R6, 0x8, PT ;  /* 0x000000080600780c */ /* 0x000fc60003f04270 */
[----:B------:R-:W-:Y:S01]  /*2990*/  FMUL R14, R7, R58 ;  /* 0x0000003a070e7220 */ /* 0x000fe20000400000 */
[----:B------:R-:W-:-:S03]  /*29a0*/  ISETP.GT.AND P2, PT, R3, RZ, P0 ;  /* 0x000000ff0300720c */ /* 0x000fc60000744270 */
[----:B------:R-:W-:-:S05]  /*29b0*/  FFMA R27, R27, R23, R14 ;  /* 0x000000171b1b7223 */ /* 0x000fca000000000e */
[----:B------:R-:W-:-:S05]  /*29c0*/  F2FP.TF32.F32.PACK_B R27, R27 ;  /* 0x0000001bff1b723e */ /* 0x000fca00024050ff */
[----:B------:R4:W-:Y:S01]  /*29d0*/  @P1 STG.E desc[UR36][R12.64+0x4], R27 ;  /* 0x0000041b0c001986 */ /* 0x0009e2000c101924 */
[----:B------:R-:W-:Y:S05]  /*29e0*/  @!P2 BRA `(.L_x_39) ;  /* 0x000000000004a947 */ /* 0x000fea0003800000 */
[----:B------:R0:W5:Y:S02]  /*29f0*/  LDG.E.LTC128B R24, desc[UR36][R4.64+0x20] ;  /* 0x0000202404187981 */ /* 0x000164000c1e1920 */
.L_x_39:
[----:B------:R-:W-:Y:S05]  /*2a00*/  BSYNC B1 ;  /* 0x0000000000017941 */ /* 0x000fea0003800000 */
.L_x_38:
        /* <DEDUP_REMOVED lines=10> */
.L_x_41:
[----:B------:R-:W-:Y:S05]  /*2ab0*/  BSYNC B1 ;  /* 0x0000000000017941 */ /* 0x000fea0003800000 */
.L_x_40:
[----:B0----5:R-:W-:Y:S01]  /*2ac0*/  LOP3.LUT R7, R24, 0xffffe000, RZ, 0xc0, !PT ;  /* 0xffffe00018077812 */ /* 0x021fe200078ec0ff */
[----:B------:R-:W-:Y:S01]  /*2ad0*/  BSSY B1, `(.L_x_42) ;  /* 0x0000008000017945 */ /* 0x000fe20003800000 */
[----:B------:R-:W-:-:S03]  /*2ae0*/  ISETP.GT.AND P0, PT, R3, 0x8, P0 ;  /* 0x000000080300780c */ /* 0x000fc60000704270 */
[----:B------:R-:W-:-:S04]  /*2af0*/  FMUL R14, R7, R58 ;  /* 0x0000003a070e7220 */ /* 0x000fc80000400000 */
[----:B------:R-:W-:-:S05]  /*2b00*/  FFMA R29, R29, R23, R14 ;  /* 0x000000171d1d7223 */ /* 0x000fca000000000e */
[----:B------:R-:W-:-:S05]  /*2b10*/  F2FP.TF32.F32.PACK_B R29, R29 ;  /* 0x0000001dff1d723e */ /* 0x000fca00024050ff */
[----:B------:R0:W-:Y:S01]  /*2b20*/  @P3 STG.E desc[UR36][R8.64+0x24], R29 ;  /* 0x0000241d08003986 */ /* 0x0001e2000c101924 */
[----:B------:R-:W-:Y:S05]  /*2b30*/  @!P0 BRA `(.L_x_43) ;  /* 0x0000000000048947 */ /* 0x000fea0003800000 */
[----:B------:R0:W5:Y:S02]  /*2b40*/  LDG.E.LTC128B R24, desc[UR36][R10.64+0x20] ;  /* 0x000020240a187981 */ /* 0x000164000c1e1920 */
.L_x_43:
[----:B------:R-:W-:Y:S05]  /*2b50*/  BSYNC B1 ;  /* 0x0000000000017941 */ /* 0x000fea0003800000 */
.L_x_42:
[----:B-----5:R-:W-:Y:S01]  /*2b60*/  LOP3.LUT R7, R24, 0xffffe000, RZ, 0xc0, !PT ;  /* 0xffffe00018077812 */ /* 0x020fe200078ec0ff */
        /* <DEDUP_REMOVED lines=8> */
.L_x_45:
[----:B------:R-:W-:Y:S05]  /*2bf0*/  BSYNC B1 ;  /* 0x0000000000017941 */ /* 0x000fea0003800000 */
.L_x_44:
[----:B0----5:R-:W-:Y:S01]  /*2c00*/  LOP3.LUT R7, R24, 0xffffe000, RZ, 0xc0, !PT ;  /* 0xffffe00018077812 */ /* 0x021fe200078ec0ff */
        /* <DEDUP_REMOVED lines=9> */
.L_x_47:
[----:B------:R-:W-:Y:S05]  /*2ca0*/  BSYNC B1 ;  /* 0x0000000000017941 */ /* 0x000fea0003800000 */
.L_x_46:
        /* <DEDUP_REMOVED lines=10> */
.L_x_49:
[----:B------:R-:W-:Y:S05]  /*2d50*/  BSYNC B1 ;  /* 0x0000000000017941 */ /* 0x000fea0003800000 */
.L_x_48:
        /* <DEDUP_REMOVED lines=9> */
.L_x_51:
[----:B------:R-:W-:Y:S05]  /*2df0*/  BSYNC B1 ;  /* 0x0000000000017941 */ /* 0x000fea0003800000 */
.L_x_50:
        /* <DEDUP_REMOVED lines=9> */
.L_x_53:
[----:B------:R-:W-:Y:S05]  /*2e90*/  BSYNC B1 ;  /* 0x0000000000017941 */ /* 0x000fea0003800000 */
.L_x_52:
        /* <DEDUP_REMOVED lines=10> */
.L_x_55:
[----:B------:R-:W-:Y:S05]  /*2f40*/  BSYNC B1 ;  /* 0x0000000000017941 */ /* 0x000fea0003800000 */
.L_x_54:
        /* <DEDUP_REMOVED lines=10> */
.L_x_57:
[----:B------:R-:W-:Y:S05]  /*2ff0*/  BSYNC B1 ;  /* 0x0000000000017941 */ /* 0x000fea0003800000 */
.L_x_56:
        /* <DEDUP_REMOVED lines=9> */
.L_x_59:
[----:B------:R-:W-:Y:S05]  /*3090*/  BSYNC B1 ;  /* 0x0000000000017941 */ /* 0x000fea0003800000 */
.L_x_58:
        /* <DEDUP_REMOVED lines=9> */
.L_x_61:
[----:B------:R-:W-:Y:S05]  /*3130*/  BSYNC B1 ;  /* 0x0000000000017941 */ /* 0x000fea0003800000 */
.L_x_60:
        /* <DEDUP_REMOVED lines=10> */
.L_x_63:
[----:B------:R-:W-:Y:S05]  /*31e0*/  BSYNC B1 ;  /* 0x0000000000017941 */ /* 0x000fea0003800000 */
.L_x_62:
        /* <DEDUP_REMOVED lines=10> */
.L_x_65:
[----:B------:R-:W-:Y:S05]  /*3290*/  BSYNC B1 ;  /* 0x0000000000017941 */ /* 0x000fea0003800000 */
.L_x_64:
        /* <DEDUP_REMOVED lines=9> */
.L_x_67:
[----:B------:R-:W-:Y:S05]  /*3330*/  BSYNC B1 ;  /* 0x0000000000017941 */ /* 0x000fea0003800000 */
.L_x_66:
        /* <DEDUP_REMOVED lines=9> */
.L_x_69:
[----:B------:R-:W-:Y:S05]  /*33d0*/  BSYNC B1 ;  /* 0x0000000000017941 */ /* 0x000fea0003800000 */
.L_x_68:
        /* <DEDUP_REMOVED lines=10> */
.L_x_71:
[----:B------:R-:W-:Y:S05]  /*3480*/  BSYNC B1 ;  /* 0x0000000000017941 */ /* 0x000fea0003800000 */
.L_x_70:
        /* <DEDUP_REMOVED lines=10> */
.L_x_73:
[----:B------:R-:W-:Y:S05]  /*3530*/  BSYNC B1 ;  /* 0x0000000000017941 */ /* 0x000fea0003800000 */
.L_x_72:
        /* <DEDUP_REMOVED lines=9> */
.L_x_75:
[----:B------:R-:W-:Y:S05]  /*35d0*/  BSYNC B1 ;  /* 0x0000000000017941 */ /* 0x000fea0003800000 */
.L_x_74:
        /* <DEDUP_REMOVED lines=9> */
.L_x_77:
[----:B------:R-:W-:Y:S05]  /*3670*/  BSYNC B1 ;  /* 0x0000000000017941 */ /* 0x000fea0003800000 */
.L_x_76:
        /* <DEDUP_REMOVED lines=10> */
.L_x_79:
[----:B------:R-:W-:Y:S05]  /*3720*/  BSYNC B1 ;  /* 0x0000000000017941 */ /* 0x000fea0003800000 */
.L_x_78:
        /* <DEDUP_REMOVED lines=10> */
.L_x_81:
[----:B------:R-:W-:Y:S05]  /*37d0*/  BSYNC B1 ;  /* 0x0000000000017941 */ /* 0x000fea0003800000 */
.L_x_80:
        /* <DEDUP_REMOVED lines=9> */
.L_x_83:
[----:B------:R-:W-:Y:S05]  /*3870*/  BSYNC B1 ;  /* 0x0000000000017941 */ /* 0x000fea0003800000 */
.L_x_82:
        /* <DEDUP_REMOVED lines=9> */
.L_x_85:
[----:B------:R-:W-:Y:S05]  /*3910*/  BSYNC B1 ;  /* 0x0000000000017941 */ /* 0x000fea0003800000 */
.L_x_84:
        /* <DEDUP_REMOVED lines=10> */
.L_x_87:
[----:B------:R-:W-:Y:S05]  /*39c0*/  BSYNC B1 ;  /* 0x0000000000017941 */ /* 0x000fea0003800000 */
.L_x_86:
[----:B-----5:R-:W-:Y:S01]  /*39d0*/  LOP3.LUT R7, R24, 0xffffe000, RZ, 0xc0, !PT ;  /* 0xffffe00018077812 */ /* 0x020fe200078ec0ff */
[----:B------:R-:W-:Y:S01]  /*39e0*/  BSSY B1, `(.L_x_88) ;  /* 0x000000b000017945 */ /* 0x000fe20003800000 */
[----:B------:R-:W-:Y:S01]  /*39f0*/  ISETP.GT.AND P1, PT, R6, 0x39, PT ;  /* 0x000000390600780c */ /* 0x000fe20003f24270 */
[----:B------:R-:W-:Y:S02]  /*3a00*/  @P2 IMAD.MOV.U32 R6, RZ, RZ, R8 ;  /* 0x000000ffff062224 */ /* 0x000fe400078e0008 */
[----:B------:R-:W-:Y:S01]  /*3a10*/  FMUL R7, R7, R58 ;  /* 0x0000003a07077220 */ /* 0x000fe20000400000 */
[----:B------:R-:W-:-:S03]  /*3a20*/  ISETP.GT.AND P3, PT, R3, RZ, P1 ;  /* 0x000000ff0300720c */ /* 0x000fc60000f64270 */
[----:B------:R-:W-:Y:S01]  /*3a30*/  FFMA R15, R52, R23, R7 ;  /* 0x00000017340f7223 */ /* 0x000fe20000000007 */
[----:B------:R-:W-:-:S04]  /*3a40*/  @P2 IMAD.MOV.U32 R7, RZ, RZ, R9 ;  /* 0x000000ffff072224 */ /* 0x000fc800078e0009 */
[----:B------:R-:W-:-:S05]  /*3a50*/  F2FP.TF32.F32.PACK_B R15, R15 ;  /* 0x0000000fff0f723e */ /* 0x000fca00024050ff */
[----:B------:R0:W-:Y:S01]  /*3a60*/  @P2 STG.E desc[UR36][R6.64+0xe0], R15 ;  /* 0x0000e00f06002986 */ /* 0x0001e2000c101924 */
[----:B------:R-:W-:Y:S05]  /*3a70*/  @!P3 BRA `(.L_x_89) ;  /* 0x000000000004b947 */ /* 0x000fea0003800000 */
[----:B------:R0:W5:Y:S02]  /*3a80*/  LDG.E.LTC128B R24, desc[UR36][R4.64+0xe4] ;  /* 0x0000e42404187981 */ /* 0x000164000c1e1920 */
.L_x_89:
[----:B------:R-:W-:Y:S05]  /*3a90*/  BSYNC B1 ;  /* 0x0000000000017941 */ /* 0x000fea0003800000 */
.L_x_88:
[----:B01---5:R-:W-:Y:S01]  /*3aa0*/  LOP3.LUT R5, R24, 0xffffe000, RZ, 0xc0, !PT ;  /* 0xffffe00018057812 */ /* 0x023fe200078ec0ff */
        /* <DEDUP_REMOVED lines=8> */
.L_x_91:
[----:B------:R-:W-:Y:S05]  /*3b30*/  BSYNC B1 ;  /* 0x0000000000017941 */ /* 0x000fea0003800000 */
.L_x_90:
[----:B-----5:R-:W-:Y:S01]  /*3b40*/  LOP3.LUT R5, R24, 0xffffe000, RZ, 0xc0, !PT ;  /* 0xffffe00018057812 */ /* 0x020fe200078ec0ff */
[----:B------:R-:W-:Y:S01]  /*3b50*/  @P0 IMAD.MOV.U32 R4, RZ, RZ, R12 ;  /* 0x000000ffff040224 */ /* 0x000fe200078e000c */
[----:B------:R-:W-:Y:S01]  /*3b60*/  ISETP.GT.AND P1, PT, R3, 0x8, P1 ;  /* 0x000000080300780c */ /* 0x000fe20000f24270 */
[----:B------:R-:W-:Y:S02]  /*3b70*/  BSSY B1, `(.L_x_92) ;  /* 0x0000008000017945 */ /* 0x000fe40003800000 */
[----:B------:R-:W-:-:S04]  /*3b80*/  FMUL R5, R5, R58 ;  /* 0x0000003a05057220 */ /* 0x000fc80000400000 */
[----:B------:R-:W-:Y:S01]  /*3b90*/  FFMA R7, R54, R23, R5 ;  /* 0x0000001736077223 */ /* 0x000fe20000000005 */
[----:B------:R-:W-:-:S04]  /*3ba0*/  @P0 IMAD.MOV.U32 R5, RZ, RZ, R13 ;  /* 0x000000ffff050224 */ /* 0x000fc800078e000d */
[----:B------:R-:W-:-:S05]  /*3bb0*/  F2FP.TF32.F32.PACK_B R7, R7 ;  /* 0x00000007ff07723e */ /* 0x000fca00024050ff */
[----:B------:R0:W-:Y:S01]  /*3bc0*/  @P0 STG.E desc[UR36][R4.64+0xe0], R7 ;  /* 0x0000e00704000986 */ /* 0x0001e2000c101924 */
[----:B------:R-:W-:Y:S05]  /*3bd0*/  @!P1 BRA `(.L_x_93) ;  /* 0x0000000000049947 */ /* 0x000fea0003800000 */
[----:B------:R0:W5:Y:S02]  /*3be0*/  LDG.E.LTC128B R24, desc[UR36][R10.64+0xe4] ;  /* 0x0000e4240a187981 */ /* 0x000164000c1e1920 */
.L_x_93:
[----:B------:R-:W-:Y:S05]  /*3bf0*/  BSYNC B1 ;  /* 0x0000000000017941 */ /* 0x000fea0003800000 */
.L_x_92:
[----:B------:R-:W-:Y:S05]  /*3c00*/  @!P1 BRA `(.L_x_94) ;  /* 0x0000000800909947 */ /* 0x000fea0003800000 */
[----:B-----5:R-:W-:-:S05]  /*3c10*/  LOP3.LUT R3, R24, 0xffffe000, RZ, 0xc0, !PT ;  /* 0xffffe00018037812 */ /* 0x020fca00078ec0ff */
[----:B0-----:R-:W-:-:S04]  /*3c20*/  FMUL R4, R3, R58 ;  /* 0x0000003a03047220 */ /* 0x001fc80000400000 */
[----:B------:R-:W-:-:S05]  /*3c30*/  FFMA R55, R55, R23, R4 ;  /* 0x0000001737377223 */ /* 0x000fca0000000004 */
[----:B------:R-:W-:-:S05]  /*3c40*/  F2FP.TF32.F32.PACK_B R55, R55 ;  /* 0x00000037ff37723e */ /* 0x000fca00024050ff */
[----:B------:R0:W-:Y:S01]  /*3c50*/  STG.E desc[UR36][R12.64+0xe4], R55 ;  /* 0x0000e4370c007986 */ /* 0x0001e2000c101924 */
[----:B------:R-:W-:Y:S05]  /*3c60*/  BRA `(.L_x_94) ;  /* 0x0000000800787947 */ /* 0x000fea0003800000 */
.L_x_33:
[----:B------:R-:W-:Y:S01]  /*3c70*/  ISETP.GT.AND P4, PT, R6, 0x1, PT ;  /* 0x000000010600780c */ /* 0x000fe20003f84270 */
[----:B------:R-:W-:Y:S01]  /*3c80*/  ULDC.64 UR4, c[0x0][0x5c0] ;  /* 0x0001700000047ab9 */ /* 0x000fe20000000a00 */
[-C--:B------:R-:W-:Y:S01]  /*3c90*/  FMUL R7, R24, R23.reuse ;  /* 0x0000001718077220 */ /* 0x080fe20000400000 */
[----:B------:R-:W-:Y:S01]  /*3ca0*/  LEA R4, P3, R72, UR4, 0x2 ;  /* 0x0000000448047c11 */ /* 0x000fe2000f8610ff */
[-C--:B------:R-:W-:Y:S01]  /*3cb0*/  FMUL R25, R25, R23.reuse ;  /* 0x0000001719197220 */ /* 0x080fe20000400000 */
[----:B------:R-:W-:Y:S01]  /*3cc0*/  ISETP.GT.AND P1, PT, R3, RZ, P4 ;  /* 0x000000ff0300720c */ /* 0x000fe20002724270 */
[-C--:B------:R-:W-:Y:S01]  /*3cd0*/  FMUL R11, R26, R23.reuse ;  /* 0x000000171a0b7220 */ /* 0x080fe20000400000 */
[----:B------:R-:W-:Y:S01]  /*3ce0*/  LEA.HI.X R5, R72, UR5, R83, 0x2, P3 ;  /* 0x0000000548057c11 */ /* 0x000fe200098f1453 */
[----:B------:R-:W-:Y:S01]  /*3cf0*/  FMUL R27, R27, R23 ;  /* 0x000000171b1b7220 */ /* 0x000fe20000400000 */
[----:B------:R-:W-:Y:S01]  /*3d00*/  F2FP.TF32.F32.PACK_B R7, R7 ;  /* 0x00000007ff07723e */ /* 0x000fe200024050ff */
[----:B------:R-:W-:Y:S01]  /*3d10*/  FMUL R29, R29, R23 ;  /* 0x000000171d1d7220 */ /* 0x000fe20000400000 */
[----:B------:R-:W-:Y:S01]  /*3d20*/  F2FP.TF32.F32.PACK_B R25, R25 ;  /* 0x00000019ff19723e */ /* 0x000fe200024050ff */
[-C--:B------:R-:W-:Y:S01]  /*3d30*/  FMUL R31, R31, R23.reuse ;  /* 0x000000171f1f7220 */ /* 0x080fe20000400000 */
[C---:B------:R-:W-:Y:S01]  /*3d40*/  SHF.L.U64.HI R9, R59.reuse, 0x2, R60 ;  /* 0x000000023b097819 */ /* 0x040fe2000001023c */
[----:B------:R0:W-:Y:S01]  /*3d50*/  @P2 STG.E desc[UR36][R4.64], R7 ;  /* 0x0000000704002986 */ /* 0x0001e2000c101924 */
[----:B------:R-:W-:Y:S01]  /*3d60*/  LEA R8, P3, R59, R4, 0x2 ;  /* 0x000000043b087211 */ /* 0x000fe200078610ff */
[-C--:B------:R-:W-:Y:S01]  /*3d70*/  FMUL R13, R32, R23.reuse ;  /* 0x00000017200d7220 */ /* 0x080fe20000400000 */
[C---:B------:R-:W-:Y:S01]  /*3d80*/  ISETP.GT.AND P2, PT, R6.reuse, 0x8, PT ;  /* 0x000000080600780c */ /* 0x040fe20003f44270 */
[----:B------:R-:W-:Y:S01]  /*3d90*/  @P1 STG.E desc[UR36][R4.64+0x4], R25 ;  /* 0x0000041904001986 */ /* 0x000fe2000c101924 */
[----:B------:R-:W-:Y:S01]  /*3da0*/  ISETP.GT.AND P1, PT, R6, 0x9, PT ;  /* 0x000000090600780c */ /* 0x000fe20003f24270 */
[----:B------:R-:W-:Y:S01]  /*3db0*/  IMAD.X R9, R9, 0x1, R5, P3 ;  /* 0x0000000109097824 */ /* 0x000fe200018e0605 */
[----:B------:R-:W-:Y:S01]  /*3dc0*/  ISETP.GT.AND P0, PT, R3, 0x8, P0 ;  /* 0x000000080300780c */ /* 0x000fe20000704270 */
[-C--:B------:R-:W-:Y:S01]  /*3dd0*/  FMUL R33, R33, R23.reuse ;  /* 0x0000001721217220 */ /* 0x080fe20000400000 */
[----:B------:R-:W-:Y:S01]  /*3de0*/  ISETP.GT.AND P4, PT, R3, 0x8, P4 ;  /* 0x000000080300780c */ /* 0x000fe20002784270 */
[-C--:B------:R-:W-:Y:S01]  /*3df0*/  FMUL R35, R35, R23.reuse ;  /* 0x0000001723237220 */ /* 0x080fe20000400000 */
[C---:B------:R-:W-:Y:S01]  /*3e00*/  ISETP.GT.AND P5, PT, R3.reuse, RZ, P2 ;  /* 0x000000ff0300720c */ /* 0x040fe200017a4270 */
[-C--:B0-----:R-:W-:Y:S01]  /*3e10*/  FMUL R7, R28, R23.reuse ;  /* 0x000000171c077220 */ /* 0x081fe20000400000 */
[----:B------:R-:W-:Y:S01]  /*3e20*/  ISETP.GT.AND P3, PT, R3, RZ, P1 ;  /* 0x000000ff0300720c */ /* 0x000fe20000f64270 */
[----:B------:R-:W-:Y:S01]  /*3e30*/  FMUL R37, R37, R23 ;  /* 0x0000001725257220 */ /* 0x000fe20000400000 */
[----:B------:R-:W-:Y:S01]  /*3e40*/  F2FP.TF32.F32.PACK_B R11, R11 ;  /* 0x0000000bff0b723e */ /* 0x000fe200024050ff */
[----:B------:R-:W-:Y:S01]  /*3e50*/  FMUL R39, R39, R23 ;  /* 0x0000001727277220 */ /* 0x000fe20000400000 */
[----:B------:R-:W-:Y:S01]  /*3e60*/  F2FP.TF32.F32.PACK_B R27, R27 ;  /* 0x0000001bff1b723e */ /* 0x000fe200024050ff */
[----:B------:R-:W-:Y:S01]  /*3e70*/  FMUL R41, R41, R23 ;  /* 0x0000001729297220 */ /* 0x000fe20000400000 */
[----:B------:R-:W-:Y:S01]  /*3e80*/  F2FP.TF32.F32.PACK_B R7, R7 ;  /* 0x00000007ff07723e */ /* 0x000fe200024050ff */
[----:B------:R0:W-:Y:S01]  /*3e90*/  @P0 STG.E desc[UR36][R8.64], R11 ;  /* 0x0000000b08000986 */ /* 0x0001e2000c101924 */
[----:B------:R-:W-:Y:S01]  /*3ea0*/  F2FP.TF32.F32.PACK_B R29, R29 ;  /* 0x0000001dff1d723e */ /* 0x000fe200024050ff */
[-C--:B------:R-:W-:Y:S01]  /*3eb0*/  FMUL R43, R43, R23.reuse ;  /* 0x000000172b2b7220 */ /* 0x080fe20000400000 */
[C---:B------:R-:W-:Y:S01]  /*3ec0*/  ISETP.GT.AND P0, PT, R6.reuse, 0x10, PT ;  /* 0x000000100600780c */ /* 0x040fe20003f04270 */
[----:B------:R-:W-:Y:S01]  /*3ed0*/  @P4 STG.E desc[UR36][R8.64+0x4], R27 ;  /* 0x0000041b08004986 */ /* 0x000fe2000c101924 */
[----:B------:R-:W-:Y:S01]  /*3ee0*/  ISETP.GT.AND P2, PT, R3, 0x8, P2 ;  /* 0x000000080300780c */ /* 0x000fe20001744270 */
[-C--:B------:R-:W-:Y:S01]  /*3ef0*/  FMUL R45, R45, R23.reuse ;  /* 0x000000172d2d7220 */ /* 0x080fe20000400000 */
[C---:B------:R-:W-:Y:S01]  /*3f00*/  ISETP.GT.AND P1, PT, R3.reuse, 0x8, P1 ;  /* 0x000000080300780c */ /* 0x040fe20000f24270 */
[----:B------:R1:W-:Y:S01]  /*3f10*/  @P5 STG.E desc[UR36][R4.64+0x20], R7 ;  /* 0x0000200704005986 */ /* 0x0003e2000c101924 */
[----:B------:R-:W-:Y:S01]  /*3f20*/  ISETP.GT.AND P5, PT, R3, RZ, P0 ;  /* 0x000000ff0300720c */ /* 0x000fe200007a4270 */
[----:B------:R-:W-:Y:S01]  /*3f30*/  FMUL R47, R47, R23 ;  /* 0x000000172f2f7220 */ /* 0x000fe20000400000 */
[----:B------:R-:W-:Y:S01]  /*3f40*/  F2FP.TF32.F32.PACK_B R31, R31 ;  /* 0x0000001fff1f723e */ /* 0x000fe200024050ff */
[----:B------:R-:W-:Y:S01]  /*3f50*/  @P3 STG.E desc[UR36][R4.64+0x24], R29 ;  /* 0x0000241d04003986 */ /* 0x000fe2000c101924 */
[----:B------:R-:W-:Y:S01]  /*3f60*/  ISETP.GT.AND P3, PT, R6, 0x11, PT ;  /* 0x000000110600780c */ /* 0x000fe20003f64270 */
[----:B0-----:R-:W-:Y:S01]  /*3f70*/  FMUL R11, R30, R23 ;  /* 0x000000171e0b7220 */ /* 0x001fe20000400000 */
[----:B------:R-:W-:Y:S01]  /*3f80*/  F2FP.TF32.F32.PACK_B R13, R13 ;  /* 0x0000000dff0d723e */ /* 0x000fe200024050ff */
[-C--:B------:R-:W-:Y:S01]  /*3f90*/  FMUL R49, R49, R23.reuse ;  /* 0x0000001731317220 */ /* 0x080fe20000400000 */
[----:B------:R-:W-:Y:S01]  /*3fa0*/  ISETP.GT.AND P4, PT, R3, RZ, P3 ;  /* 0x000000ff0300720c */ /* 0x000fe20001f84270 */
[----:B------:R-:W-:Y:S01]  /*3fb0*/  FMUL R15, R50, R23 ;  /* 0x00000017320f7220 */ /* 0x000fe20000400000 */
[----:B------:R-:W-:Y:S01]  /*3fc0*/  F2FP.TF32.F32.PACK_B R11, R11 ;  /* 0x0000000bff0b723e */ /* 0x000fe200024050ff */
[----:B-1----:R-:W-:Y:S01]  /*3fd0*/  FMUL R7, R34, R23 ;  /* 0x0000001722077220 */ /* 0x002fe20000400000 */
[----:B------:R-:W-:Y:S01]  /*3fe0*/  F2FP.TF32.F32.PACK_B R33, R33 ;  /* 0x00000021ff21723e */ /* 0x000fe200024050ff */
[-C--:B------:R-:W-:Y:S01]  /*3ff0*/  FMUL R51, R51, R23.reuse ;  /* 0x0000001733337220 */ /* 0x080fe20000400000 */
[----:B------:R-:W-:Y:S01]  /*4000*/  ISETP.GT.AND P0, PT, R3, 0x8, P0 ;  /* 0x000000080300780c */ /* 0x000fe20000704270 */
[----:B------:R0:W-:Y:S01]  /*4010*/  @P2 STG.E desc[UR36][R8.64+0x20], R11 ;  /* 0x0000200b08002986 */ /* 0x0001e2000c101924 */
[----:B------:R-:W-:Y:S01]  /*4020*/  ISETP.GT.AND P2, PT, R6, 0x19, PT ;  /* 0x000000190600780c */ /* 0x000fe20003f44270 */
[----:B------:R-:W-:Y:S01]  /*4030*/  FMUL R21, R52, R23 ;  /* 0x0000001734157220 */ /* 0x000fe20000400000 */
[----:B------:R-:W-:Y:S01]  /*4040*/  F2FP.TF32.F32.PACK_B R7, R7 ;  /* 0x00000007ff07723e */ /* 0x000fe200024050ff */
[----:B------:R-:W-:Y:S01]  /*4050*/  @P1 STG.E desc[UR36][R8.64+0x24], R31 ;  /* 0x0000241f08001986 */ /* 0x000fe2000c101924 */
[----:B------:R-:W-:Y:S01]  /*4060*/  ISETP.GT.AND P1, PT, R6, 0x18, PT ;  /* 0x000000180600780c */ /* 0x000fe20003f24270 */
[----:B------:R-:W-:Y:S01]  /*4070*/  FMUL R53, R53, R23 ;  /* 0x0000001735357220 */ /* 0x000fe20000400000 */
[----:B------:R-:W-:Y:S01]  /*4080*/  F2FP.TF32.F32.PACK_B R35, R35 ;  /* 0x00000023ff23723e */ /* 0x000fe200024050ff */
[----:B------:R1:W-:Y:S01]  /*4090*/  @P5 STG.E desc[UR36][R4.64+0x40], R13 ;  /* 0x0000400d04005986 */ /* 0x0003e2000c101924 */
[----:B------:R-:W-:Y:S01]  /*40a0*/  ISETP.GT.AND P5, PT, R3, RZ, P1 ;  /* 0x000000ff0300720c */ /* 0x000fe20000fa4270 */
[----:B------:R-:W-:Y:S01]  /*40b0*/  FMUL R55, R55, R23 ;  /* 0x0000001737377220 */ /* 0x000fe20000400000 */
[----:B------:R-:W-:Y:S01]  /*40c0*/  F2FP.TF32.F32.PACK_B R37, R37 ;  /* 0x00000025ff25723e */ /* 0x000fe200024050ff */
[----:B------:R-:W-:Y:S01]  /*40d0*/  @P4 STG.E desc[UR36][R4.64+0x44], R33 ;  /* 0x0000442104004986 */ /* 0x000fe2000c101924 */
[C---:B------:R-:W-:Y:S01]  /*40e0*/  ISETP.GT.AND P4, PT, R3.reuse, 0x8, P3 ;  /* 0x000000080300780c */ /* 0x040fe20001f84270 */
[----:B0-----:R-:W-:Y:S01]  /*40f0*/  FMUL R11, R36, R23 ;  /* 0x00000017240b7220 */ /* 0x001fe20000400000 */
[----:B------:R-:W-:Y:S01]  /*4100*/  ISETP.GT.AND P3, PT, R3, RZ, P2 ;  /* 0x000000ff0300720c */ /* 0x000fe20001764270 */
[----:B------:R0:W-:Y:S01]  /*4110*/  @P0 STG.E desc[UR36][R8.64+0x40], R7 ;  /* 0x0000400708000986 */ /* 0x0001e2000c101924 */
[----:B------:R-:W-:-:S02]  /*4120*/  ISETP.GT.AND P0, PT, R6, 0x20, PT ;  /* 0x000000200600780c */ /* 0x000fc40003f04270 */
[----:B------:R-:W-:Y:S01]  /*4130*/  F2FP.TF32.F32.PACK_B R11, R11 ;  /* 0x0000000bff0b723e */ /* 0x000fe200024050ff */
[----:B-1----:R-:W-:Y:S01]  /*4140*/  FMUL R13, R40, R23 ;  /* 0x00000017280d7220 */ /* 0x002fe20000400000 */
[C---:B------:R-:W-:Y:S02]  /*4150*/  ISETP.GT.AND P1, PT, R3.reuse, 0x8, P1 ;  /* 0x000000080300780c */ /* 0x040fe40000f24270 */
[----:B------:R-:W-:Y:S02]  /*4160*/  F2FP.TF32.F32.PACK_B R39, R39 ;  /* 0x00000027ff27723e */ /* 0x000fe400024050ff */
[----:B------:R-:W-:Y:S01]  /*4170*/  F2FP.TF32.F32.PACK_B R13, R13 ;  /* 0x0000000dff0d723e */ /* 0x000fe200024050ff */
[----:B------:R-:W-:Y:S01]  /*4180*/  @P4 STG.E desc[UR36][R8.64+0x44], R35 ;  /* 0x0000442308004986 */ /* 0x000fe2000c101924 */
[C---:B------:R-:W-:Y:S01]  /*4190*/  ISETP.GT.AND P4, PT, R3.reuse, 0x8, P2 ;  /* 0x000000080300780c */ /* 0x040fe20001784270 */
[----:B0-----:R-:W-:Y:S01]  /*41a0*/  FMUL R7, R38, R23 ;  /* 0x0000001726077220 */ /* 0x001fe20000400000 */
[----:B------:R-:W-:Y:S01]  /*41b0*/  ISETP.GT.AND P2, PT, R6, 0x21, PT ;  /* 0x000000210600780c */ /* 0x000fe20003f44270 */
[----:B------:R0:W-:Y:S01]  /*41c0*/  @P5 STG.E desc[UR36][R4.64+0x60], R11 ;  /* 0x0000600b04005986 */ /* 0x0001e2000c101924 */
[----:B------:R-:W-:-:S02]  /*41d0*/  ISETP.GT.AND P5, PT, R3, RZ, P0 ;  /* 0x000000ff0300720c */ /* 0x000fc400007a4270 */
[----:B------:R-:W-:Y:S01]  /*41e0*/  F2FP.TF32.F32.PACK_B R7, R7 ;  /* 0x00000007ff07723e */ /* 0x000fe200024050ff */
[----:B------:R-:W-:Y:S01]  /*41f0*/  @P3 STG.E desc[UR36][R4.64+0x64], R37 ;  /* 0x0000642504003986 */ /* 0x000fe2000c101924 */
[C---:B------:R-:W-:Y:S02]  /*4200*/  ISETP.GT.AND P3, PT, R3.reuse, RZ, P2 ;  /* 0x000000ff0300720c */ /* 0x040fe40001764270 */
[----:B------:R-:W-:Y:S01]  /*4210*/  F2FP.TF32.F32.PACK_B R41, R41 ;  /* 0x00000029ff29723e */ /* 0x000fe200024050ff */
[----:B------:R1:W-:Y:S01]  /*4220*/  @P1 STG.E desc[UR36][R8.64+0x60], R7 ;  /* 0x0000600708001986 */ /* 0x0003e2000c101924 */
[----:B------:R-:W-:Y:S02]  /*4230*/  ISETP.GT.AND P0, PT, R3, 0x8, P0 ;  /* 0x000000080300780c */ /* 0x000fe40000704270 */
[----:B------:R-:W-:Y:S01]  /*4240*/  F2FP.TF32.F32.PACK_B R43, R43 ;  /* 0x0000002bff2b723e */ /* 0x000fe200024050ff */
[----:B------:R-:W-:Y:S01]  /*4250*/  @P4 STG.E desc[UR36][R8.64+0x64], R39 ;  /* 0x0000642708004986 */ /* 0x000fe2000c101924 */
[----:B------:R-:W-:Y:S01]  /*4260*/  ISETP.GT.AND P4, PT, R6, 0x28, PT ;  /* 0x000000280600780c */ /* 0x000fe20003f84270 */
[----:B0-----:R-:W-:Y:S01]  /*4270*/  FMUL R11, R44, R23 ;  /* 0x000000172c0b7220 */ /* 0x001fe20000400000 */
[----:B------:R-:W-:Y:S01]  /*4280*/  F2FP.TF32.F32.PACK_B R45, R45 ;  /* 0x0000002dff2d723e */ /* 0x000fe200024050ff */
[----:B------:R0:W-:Y:S01]  /*4290*/  @P5 STG.E desc[UR36][R4.64+0x80], R13 ;  /* 0x0000800d04005986 */ /* 0x0001e2000c101924 */
[----:B------:R-:W-:-:S02]  /*42a0*/  ISETP.GT.AND P5, PT, R6, 0x29, PT ;  /* 0x000000290600780c */ /* 0x000fc40003fa4270 */
[----:B------:R-:W-:Y:S01]  /*42b0*/  F2FP.TF32.F32.PACK_B R11, R11 ;  /* 0x0000000bff0b723e */ /* 0x000fe200024050ff */
[----:B------:R-:W-:Y:S01]  /*42c0*/  @P3 STG.E desc[UR36][R4.64+0x84], R41 ;  /* 0x0000842904003986 */ /* 0x000fe2000c101924 */
[C---:B------:R-:W-:Y:S01]  /*42d0*/  ISETP.GT.AND P3, PT, R3.reuse, 0x8, P2 ;  /* 0x000000080300780c */ /* 0x040fe20001764270 */
[-C--:B-1----:R-:W-:Y:S01]  /*42e0*/  FMUL R7, R42, R23.reuse ;  /* 0x000000172a077220 */ /* 0x082fe20000400000 */
[C---:B------:R-:W-:Y:S02]  /*42f0*/  ISETP.GT.AND P2, PT, R3.reuse, RZ, P4 ;  /* 0x000000ff0300720c */ /* 0x040fe40002744270 */
[C---:B------:R-:W-:Y:S02]  /*4300*/  ISETP.GT.AND P1, PT, R3.reuse, RZ, P5 ;  /* 0x000000ff0300720c */ /* 0x040fe40002f24270 */
[----:B------:R-:W-:Y:S01]  /*4310*/  ISETP.GT.AND P4, PT, R3, 0x8, P4 ;  /* 0x000000080300780c */ /* 0x000fe20002784270 */
[----:B0-----:R-:W-:Y:S01]  /*4320*/  FMUL R13, R46, R23 ;  /* 0x000000172e0d7220 */ /* 0x001fe20000400000 */
[----:B------:R-:W-:-:S02]  /*4330*/  F2FP.TF32.F32.PACK_B R7, R7 ;  /* 0x00000007ff07723e */ /* 0x000fc400024050ff */
[----:B------:R-:W-:Y:S02]  /*4340*/  ISETP.GT.AND P5, PT, R3, 0x8, P5 ;  /* 0x000000080300780c */ /* 0x000fe40002fa4270 */
[----:B------:R-:W-:Y:S01]  /*4350*/  F2FP.TF32.F32.PACK_B R13, R13 ;  /* 0x0000000dff0d723e */ /* 0x000fe200024050ff */
[----:B------:R0:W-:Y:S01]  /*4360*/  @P0 STG.E desc[UR36][R8.64+0x80], R7 ;  /* 0x0000800708000986 */ /* 0x0001e2000c101924 */
[C---:B------:R-:W-:Y:S02]  /*4370*/  ISETP.GT.AND P0, PT, R6.reuse, 0x39, PT ;  /* 0x000000390600780c */ /* 0x040fe40003f04270 */
[----:B------:R-:W-:Y:S01]  /*4380*/  F2FP.TF32.F32.PACK_B R47, R47 ;  /* 0x0000002fff2f723e */ /* 0x000fe200024050ff */
[----:B------:R-:W-:Y:S01]  /*4390*/  @P3 STG.E desc[UR36][R8.64+0x84], R43 ;  /* 0x0000842b08003986 */ /* 0x000fe2000c101924 */
[C---:B------:R-:W-:Y:S02]  /*43a0*/  ISETP.GT.AND P3, PT, R6.reuse, 0x30, PT ;  /* 0x000000300600780c */ /* 0x040fe40003f64270 */
[----:B------:R-:W-:Y:S01]  /*43b0*/  F2FP.TF32.F32.PACK_B R49, R49 ;  /* 0x00000031ff31723e */ /* 0x000fe200024050ff */
[----:B------:R1:W-:Y:S01]  /*43c0*/  @P2 STG.E desc[UR36][R4.64+0xa0], R11 ;  /* 0x0000a00b04002986 */ /* 0x0003e2000c101924 */
[----:B------:R-:W-:-:S02]  /*43d0*/  ISETP.GT.AND P2, PT, R6, 0x31, PT ;  /* 0x000000310600780c */ /* 0x000fc40003f44270 */
[----:B------:R-:W-:Y:S01]  /*43e0*/  F2FP.TF32.F32.PACK_B R15, R15 ;  /* 0x0000000fff0f723e */ /* 0x000fe200024050ff */
[----:B------:R-:W-:Y:S01]  /*43f0*/  @P1 STG.E desc[UR36][R4.64+0xa4], R45 ;  /* 0x0000a42d04001986 */ /* 0x000fe2000c101924 */
[----:B------:R-:W-:Y:S01]  /*4400*/  ISETP.GT.AND P1, PT, R6, 0x38, PT ;  /* 0x000000380600780c */ /* 0x000fe20003f24270 */
[----:B------:R-:W-:Y:S01]  /*4410*/  @P4 IMAD.MOV.U32 R6, RZ, RZ, R8 ;  /* 0x000000ffff064224 */ /* 0x000fe200078e0008 */
[----:B------:R-:W-:Y:S01]  /*4420*/  F2FP.TF32.F32.PACK_B R51, R51 ;  /* 0x00000033ff33723e */ /* 0x000fe200024050ff */
[----:B0-----:R-:W-:Y:S01]  /*4430*/  @P4 IMAD.MOV.U32 R7, RZ, RZ, R9 ;  /* 0x000000ffff074224 */ /* 0x001fe200078e0009 */
[----:B------:R-:W-:Y:S02]  /*4440*/  F2FP.TF32.F32.PACK_B R21, R21 ;  /* 0x00000015ff15723e */ /* 0x000fe400024050ff */
[----:B------:R-:W-:Y:S01]  /*4450*/  F2FP.TF32.F32.PACK_B R53, R53 ;  /* 0x00000035ff35723e */ /* 0x000fe200024050ff */
[----:B-1----:R-:W-:Y:S01]  /*4460*/  FMUL R11, R48, R23 ;  /* 0x00000017300b7220 */ /* 0x002fe20000400000 */
[----:B------:R0:W-:Y:S01]  /*4470*/  @P4 STG.E desc[UR36][R6.64+0xa0], R13 ;  /* 0x0000a00d06004986 */ /* 0x0001e2000c101924 */
[----:B------:R-:W-:-:S02]  /*4480*/  ISETP.GT.AND P4, PT, R3, RZ, P3 ;  /* 0x000000ff0300720c */ /* 0x000fc40001f84270 */
[----:B------:R-:W-:Y:S02]  /*4490*/  ISETP.GT.AND P3, PT, R3, 0x8, P3 ;  /* 0x000000080300780c */ /* 0x000fe40001f64270 */
[----:B------:R-:W-:Y:S02]  /*44a0*/  F2FP.TF32.F32.PACK_B R11, R11 ;  /* 0x0000000bff0b723e */ /* 0x000fe400024050ff */
[----:B------:R-:W-:Y:S01]  /*44b0*/  F2FP.TF32.F32.PACK_B R55, R55 ;  /* 0x00000037ff37723e */ /* 0x000fe200024050ff */
[----:B0-----:R-:W-:Y:S02]  /*44c0*/  @P5 IMAD.MOV.U32 R6, RZ, RZ, R8 ;  /* 0x000000ffff065224 */ /* 0x001fe400078e0008 */
[----:B------:R-:W-:Y:S01]  /*44d0*/  FMUL R13, R54, R23 ;  /* 0x00000017360d7220 */ /* 0x000fe20000400000 */
[----:B------:R-:W-:-:S04]  /*44e0*/  @P5 IMAD.MOV.U32 R7, RZ, RZ, R9 ;  /* 0x000000ffff075224 */ /* 0x000fc800078e0009 */
[----:B------:R-:W-:Y:S01]  /*44f0*/  F2FP.TF32.F32.PACK_B R13, R13 ;  /* 0x0000000dff0d723e */ /* 0x000fe200024050ff */
[----:B------:R0:W-:Y:S01]  /*4500*/  @P5 STG.E desc[UR36][R6.64+0xa4], R47 ;  /* 0x0000a42f06005986 */ /* 0x0001e2000c101924 */
[C---:B------:R-:W-:Y:S02]  /*4510*/  ISETP.GT.AND P5, PT, R3.reuse, RZ, P2 ;  /* 0x000000ff0300720c */ /* 0x040fe400017a4270 */
[C---:B------:R-:W-:Y:S01]  /*4520*/  ISETP.GT.AND P2, PT, R3.reuse, 0x8, P2 ;  /* 0x000000080300780c */ /* 0x040fe20001744270 */
[----:B------:R-:W-:Y:S01]  /*4530*/  @P4 STG.E desc[UR36][R4.64+0xc0], R11 ;  /* 0x0000c00b04004986 */ /* 0x000fe2000c101924 */
[C---:B------:R-:W-:Y:S02]  /*4540*/  ISETP.GT.AND P4, PT, R3.reuse, RZ, P1 ;  /* 0x000000ff0300720c */ /* 0x040fe40000f84270 */
[----:B------:R-:W-:Y:S01]  /*4550*/  ISETP.GT.AND P1, PT, R3, 0x8, P1 ;  /* 0x000000080300780c */ /* 0x000fe20000f24270 */
[----:B0-----:R-:W-:-:S06]  /*4560*/  @P3 IMAD.MOV.U32 R6, RZ, RZ, R8 ;  /* 0x000000ffff063224 */ /* 0x001fcc00078e0008 */
[----:B------:R-:W-:Y:S01]  /*4570*/  @P5 STG.E desc[UR36][R4.64+0xc4], R49 ;  /* 0x0000c43104005986 */ /* 0x000fe2000c101924 */
[C---:B------:R-:W-:Y:S01]  /*4580*/  ISETP.GT.AND P5, PT, R3.reuse, RZ, P0 ;  /* 0x000000ff0300720c */ /* 0x040fe200007a4270 */
[----:B------:R-:W-:Y:S01]  /*4590*/  @P3 IMAD.MOV.U32 R7, RZ, RZ, R9 ;  /* 0x000000ffff073224 */ /* 0x000fe200078e0009 */
[----:B------:R-:W-:-:S04]  /*45a0*/  ISETP.GT.AND P0, PT, R3, 0x8, P0 ;  /* 0x000000080300780c */ /* 0x000fc80000704270 */
[----:B------:R0:W-:Y:S02]  /*45b0*/  @P3 STG.E desc[UR36][R6.64+0xc0], R15 ;  /* 0x0000c00f06003986 */ /* 0x0001e4000c101924 */
[----:B0-----:R-:W-:Y:S02]  /*45c0*/  @P2 IMAD.MOV.U32 R6, RZ, RZ, R8 ;  /* 0x000000ffff062224 */ /* 0x001fe400078e0008 */
[----:B------:R-:W-:-:S05]  /*45d0*/  @P2 IMAD.MOV.U32 R7, RZ, RZ, R9 ;  /* 0x000000ffff072224 */ /* 0x000fca00078e0009 */
[----:B------:R-:W-:Y:S04]  /*45e0*/  @P2 STG.E desc[UR36][R6.64+0xc4], R51 ;  /* 0x0000c43306002986 */ /* 0x000fe8000c101924 */
[----:B------:R-:W-:Y:S04]  /*45f0*/  @P4 STG.E desc[UR36][R4.64+0xe0], R21 ;  /* 0x0000e01504004986 */ /* 0x000fe8000c101924 */
[----:B------:R0:W-:Y:S02]  /*4600*/  @P5 STG.E desc[UR36][R4.64+0xe4], R53 ;  /* 0x0000e43504005986 */ /* 0x0001e4000c101924 */
[----:B0-----:R-:W-:-:S02]  /*4610*/  @P1 IMAD.MOV.U32 R4, RZ, RZ, R8 ;  /* 0x000000ffff041224 */ /* 0x001fc400078e0008 */
[----:B------:R-:W-:-:S05]  /*4620*/  @P1 IMAD.MOV.U32 R5, RZ, RZ, R9 ;  /* 0x000000ffff051224 */ /* 0x000fca00078e0009 */
[----:B------:R0:W-:Y:S04]  /*4630*/  @P1 STG.E desc[UR36][R4.64+0xe0], R13 ;  /* 0x0000e00d04001986 */ /* 0x0001e8000c101924 */
[----:B------:R0:W-:Y:S02]  /*4640*/  @P0 STG.E desc[UR36][R8.64+0xe4], R55 ;  /* 0x0000e43708000986 */ /* 0x0001e4000c101924 */
.L_x_94:
[----:B------:R-:W-:Y:S05]  /*4650*/  BSYNC B0 ;  /* 0x0000000000007941 */ /* 0x000fea0003800000 */
.L_x_32:
[----:B------:R-:W-:Y:S01]  /*4660*/  IADD3 R16, P0, R16, UR38, RZ ;  /* 0x0000002610107c10 */ /* 0x000fe2000ff1e0ff */
[----:B------:R-:W-:Y:S01]  /*4670*/  ULDC.64 UR4, c[0x0][0x650] ;  /* 0x0001940000047ab9 */ /* 0x000fe20000000a00 */
[----:B------:R-:W-:Y:S01]  /*4680*/  PRMT R3, RZ, 0x7610, R3 ;  /* 0x00007610ff037816 */ /* 0x000fe20000000003 */
[----:B------:R-:W-:Y:S01]  /*4690*/  IMAD.MOV.U32 R70, RZ, RZ, -0x1 ;  /* 0xffffffffff467424 */ /* 0x000fe200078e00ff */
[----:B------:R-:W-:Y:S01]  /*46a0*/  IADD3.X R17, R17, UR41, RZ, P0, !PT ;  /* 0x0000002911117c10 */ /* 0x000fe200087fe4ff */
[----:B--2---:R-:W-:Y:S01]  /*46b0*/  IMAD.MOV.U32 R69, RZ, RZ, -0x1 ;  /* 0xffffffffff457424 */ /* 0x004fe200078e00ff */
[----:B------:R-:W-:-:S04]  /*46c0*/  ISETP.GE.U32.AND P0, PT, R16, UR4, PT ;  /* 0x0000000410007c0c */ /* 0x000fc8000bf06070 */
[----:B------:R-:W-:-:S13]  /*46d0*/  ISETP.GE.U32.AND.EX P0, PT, R17, UR5, PT, P0 ;  /* 0x0000000511007c0c */ /* 0x000fda000bf06100 */
[----:B------:R-:W-:Y:S05]  /*46e0*/  @P0 BRA `(.L_x_95) ;  /* 0x00000004004c0947 */ /* 0x000fea0003800000 */
[----:B01-3--:R-:W0:Y:S01]  /*46f0*/  LDC.64 R10, c[0x0][0x628] ;  /* 0x00018a00ff0a7b82 */ /* 0x00be220000000a00 */
[----:B----4-:R-:W1:Y:S01]  /*4700*/  S2R R12, SR_CTAID.X ;  /* 0x00000000000c7919 */ /* 0x010e620000002500 */
[----:B------:R-:W-:Y:S02]  /*4710*/  IMAD.MOV.U32 R8, RZ, RZ, R16 ;  /* 0x000000ffff087224 */ /* 0x000fe400078e0010 */
[----:B------:R-:W-:Y:S01]  /*4720*/  IMAD.MOV.U32 R9, RZ, RZ, R17 ;  /* 0x000000ffff097224 */ /* 0x000fe200078e0011 */
[----:B------:R-:W2:Y:S03]  /*4730*/  S2R R20, SR_CTAID.Y ;  /* 0x0000000000147919 */ /* 0x000ea60000002600 */
[----:B------:R-:W3:Y:S08]  /*4740*/  LDC R0, c[0x0][0x630] ;  /* 0x00018c00ff007b82 */ /* 0x000ef00000000800 */
[----:B------:R-:W4:Y:S01]  /*4750*/  LDC.64 R14, c[0x0][0x620] ;  /* 0x00018800ff0e7b82 */ /* 0x000f220000000a00 */
[----:B0-----:R-:W-:-:S04]  /*4760*/  ISETP.NE.U32.AND P0, PT, R10, RZ, PT ;  /* 0x000000ff0a00720c */ /* 0x001fc80003f05070 */
[----:B------:R-:W-:-:S13]  /*4770*/  ISETP.NE.AND.EX P0, PT, R11, RZ, PT, P0 ;  /* 0x000000ff0b00720c */ /* 0x000fda0003f05300 */
[----:B-1234-:R-:W-:Y:S05]  /*4780*/  @!P0 BRA `(.L_x_96) ;  /* 0x0000000000288947 */ /* 0x01efea0003800000 */
        /* <DEDUP_REMOVED lines=10> */
.L_x_96:
[-CC-:B------:R-:W-:Y:S01]  /*4830*/  SHF.R.U64 R69, R8, R0.reuse, R9.reuse ;  /* 0x0000000008457219 */ /* 0x180fe20000001209 */
[----:B------:R-:W0:Y:S01]  /*4840*/  LDC.64 R26, c[0x0][0x640] ;  /* 0x00019000ff1a7b82 */ /* 0x000e220000000a00 */
[----:B------:R-:W-:Y:S01]  /*4850*/  SHF.R.U32.HI R0, RZ, R0, R9 ;  /* 0x00000000ff007219 */ /* 0x000fe20000011609 */
[----:B------:R-:W-:Y:S01]  /*4860*/  ULDC UR4, c[0x0][0x150] ;  /* 0x0000540000047ab9 */ /* 0x000fe20000000800 */
[----:B------:R-:W-:Y:S02]  /*4870*/  IADD3 R3, P0, RZ, -R69, RZ ;  /* 0x80000045ff037210 */ /* 0x000fe40007f1e0ff */
[----:B------:R-:W-:-:S03]  /*4880*/  I2FP.F32.U32 R7, R12 ;  /* 0x0000000c00077245 */ /* 0x000fc60000201000 */
[----:B------:R-:W1:Y:S01]  /*4890*/  LDC R6, c[0x0][0x618] ;  /* 0x00018600ff067b82 */ /* 0x000e620000000800 */
[----:B------:R-:W-:Y:S02]  /*48a0*/  IMAD.X R5, RZ, RZ, ~R0, P0 ;  /* 0x000000ffff057224 */ /* 0x000fe400000e0e00 */
[----:B------:R-:W-:Y:S01]  /*48b0*/  FMUL R7, R7, UR4 ;  /* 0x0000000407077c20 */ /* 0x000fe20008400000 */
[----:B------:R-:W-:Y:S01]  /*48c0*/  ULDC UR4, c[0x0][0x154] ;  /* 0x0000550000047ab9 */ /* 0x000fe20000000800 */
[-C--:B------:R-:W-:Y:S02]  /*48d0*/  IMAD R0, R5, R14.reuse, RZ ;  /* 0x0000000e05007224 */ /* 0x080fe400078e02ff */
[C---:B------:R-:W-:Y:S01]  /*48e0*/  IMAD.WIDE.U32 R4, R3.reuse, R14, R16 ;  /* 0x0000000e03047225 */ /* 0x040fe200078e0010 */
[----:B------:R-:W2:Y:S01]  /*48f0*/  LDC R8, c[0x0][0x608] ;  /* 0x00018200ff087b82 */ /* 0x000ea20000000800 */
[----:B------:R-:W3:Y:S02]  /*4900*/  F2I.U32.TRUNC.NTZ R7, R7 ;  /* 0x0000000700077305 */ /* 0x000ee4000020f000 */
[----:B------:R-:W-:Y:S01]  /*4910*/  IMAD R3, R3, R15, R0 ;  /* 0x0000000f03037224 */ /* 0x000fe200078e0200 */
[----:B------:R-:W-:-:S03]  /*4920*/  I2FP.F32.U32 R0, R20 ;  /* 0x0000001400007245 */ /* 0x000fc60000201000 */
[----:B------:R-:W-:Y:S01]  /*4930*/  IMAD.IADD R3, R5, 0x1, R3 ;  /* 0x0000000105037824 */ /* 0x000fe200078e0203 */
[----:B------:R-:W4:Y:S01]  /*4940*/  LDC R11, c[0x0][0x658] ;  /* 0x00019600ff0b7b82 */ /* 0x000f220000000800 */
[----:B0-----:R-:W-:-:S04]  /*4950*/  ISETP.NE.U32.AND P0, PT, R26, RZ, PT ;  /* 0x000000ff1a00720c */ /* 0x001fc80003f05070 */
[----:B------:R-:W-:-:S03]  /*4960*/  ISETP.NE.AND.EX P0, PT, R27, RZ, PT, P0 ;  /* 0x000000ff1b00720c */ /* 0x000fc60003f05300 */
[----:B------:R-:W0:Y:S01]  /*4970*/  LDC R9, c[0x0][0x144] ;  /* 0x00005100ff097b82 */ /* 0x000e220000000800 */
[-C--:B-1----:R-:W-:Y:S01]  /*4980*/  SHF.R.U64 R10, R4, R6.reuse, R3 ;  /* 0x00000006040a7219 */ /* 0x082fe20000001203 */
[----:B---3--:R-:W-:Y:S01]  /*4990*/  IMAD.MOV R7, RZ, RZ, -R7 ;  /* 0x000000ffff077224 */ /* 0x008fe200078e0a07 */
[----:B------:R-:W-:Y:S01]  /*49a0*/  SHF.R.U32.HI R3, RZ, R6, R3 ;  /* 0x00000006ff037219 */ /* 0x000fe20000011603 */
[----:B------:R-:W-:-:S04]  /*49b0*/  FMUL R6, R0, UR4 ;  /* 0x0000000400067c20 */ /* 0x000fc80008400000 */
[----:B------:R-:W1:Y:S01]  /*49c0*/  LDC R21, c[0x0][0x148] ;  /* 0x00005200ff157b82 */ /* 0x000e620000000800 */
[----:B------:R3:W0:Y:S01]  /*49d0*/  F2I.U32.TRUNC.NTZ R14, R6 ;  /* 0x00000006000e7305 */ /* 0x000622000020f000 */
[-CC-:B--2---:R-:W-:Y:S02]  /*49e0*/  SHF.R.U64 R13, R10, R8.reuse, R3.reuse ;  /* 0x000000080a0d7219 */ /* 0x184fe40000001203 */
[----:B------:R-:W-:-:S04]  /*49f0*/  SHF.R.U32.HI R0, RZ, R8, R3 ;  /* 0x00000008ff007219 */ /* 0x000fc80000011603 */
[----:B-----5:R-:W2:Y:S01]  /*4a00*/  LDC R24, c[0x0][0x648] ;  /* 0x00019200ff187b82 */ /* 0x020ea20000000800 */
[-CC-:B----4-:R-:W-:Y:S02]  /*4a10*/  SHF.R.U64 R15, R13, R11.reuse, R0.reuse ;  /* 0x0000000b0d0f7219 */ /* 0x190fe40000001200 */
[----:B------:R-:W-:-:S03]  /*4a20*/  SHF.R.U32.HI R5, RZ, R11, R0 ;  /* 0x0000000bff057219 */ /* 0x000fc60000011600 */
[----:B------:R-:W-:Y:S02]  /*4a30*/  IMAD.MOV.U32 R4, RZ, RZ, R15 ;  /* 0x000000ffff047224 */ /* 0x000fe400078e000f */
[----:B------:R-:W4:Y:S01]  /*4a40*/  LDC R28, c[0x0][0x638] ;  /* 0x00018e00ff1c7b82 */ /* 0x000f220000000800 */
[----:B0-----:R-:W-:-:S07]  /*4a50*/  IMAD R25, R9, R7, R12 ;  /* 0x0000000709197224 */ /* 0x001fce00078e020c */
[----:B------:R-:W0:Y:S08]  /*4a60*/  LDC R29, c[0x0][0x610] ;  /* 0x00018400ff1d7b82 */ /* 0x000e300000000800 */
[----:B------:R-:W0:Y:S01]  /*4a70*/  LDC R30, c[0x0][0x600] ;  /* 0x00018000ff1e7b82 */ /* 0x000e220000000800 */
[----:B-123--:R-:W-:Y:S05]  /*4a80*/  @!P0 BRA `(.L_x_97) ;  /* 0x0000000000288947 */ /* 0x00efea0003800000 */
[----:B------:R-:W1:Y:S02]  /*4a90*/  LDC R0, c[0x0][0x64c] ;  /* 0x00019300ff007b82 */ /* 0x000e640000000800 */
[----:B-1----:R-:W-:-:S05]  /*4aa0*/  IADD3 R3, P0, R15, R0, RZ ;  /* 0x000000000f037210 */ /* 0x002fca0007f1e0ff */
        /* <DEDUP_REMOVED lines=8> */
.L_x_97:
[----:B------:R-:W-:Y:S01]  /*4b30*/  ISETP.NE.AND P0, PT, R2, 0x1, PT ;  /* 0x000000010200780c */ /* 0x000fe20003f05270 */
[----:B------:R-:W-:Y:S01]  /*4b40*/  IMAD.MOV R14, RZ, RZ, -R14 ;  /* 0x000000ffff0e7224 */ /* 0x000fe200078e0a0e */
[----:B------:R-:W-:Y:S02]  /*4b50*/  SHF.R.U64 R3, R4, R24, R5 ;  /* 0x0000001804037219 */ /* 0x000fe40000001205 */
[----:B------:R-:W-:Y:S02]  /*4b60*/  LOP3.LUT R0, R13, R66, RZ, 0xc0, !PT ;  /* 0x000000420d007212 */ /* 0x000fe400078ec0ff */
[----:B------:R-:W-:Y:S01]  /*4b70*/  LOP3.LUT R10, R10, R65, RZ, 0xc0, !PT ;  /* 0x000000410a0a7212 */ /* 0x000fe200078ec0ff */
[----:B------:R-:W-:Y:S02]  /*4b80*/  IMAD.MOV R4, RZ, RZ, -R3 ;  /* 0x000000ffff047224 */ /* 0x000fe400078e0a03 */
[----:B------:R-:W-:Y:S02]  /*4b90*/  IMAD R0, R61, R3, R0 ;  /* 0x000000033d007224 */ /* 0x000fe400078e0200 */
[----:B----4-:R-:W-:-:S02]  /*4ba0*/  IMAD R3, R4, R28, R15 ;  /* 0x0000001c04037224 */ /* 0x010fc400078e020f */
[----:B------:R-:W-:Y:S02]  /*4bb0*/  @P0 IMAD R25, R21, R14, R20 ;  /* 0x0000000e15190224 */ /* 0x000fe400078e0214 */
[----:B0-----:R-:W-:Y:S02]  /*4bc0*/  IMAD R5, R3, R30, R10 ;  /* 0x0000001e03057224 */ /* 0x001fe400078e020a */
[----:B------:R-:W-:Y:S02]  /*4bd0*/  IMAD R0, R0, R29, R25 ;  /* 0x0000001d00007224 */ /* 0x000fe400078e0219 */
[----:B------:R-:W-:-:S03]  /*4be0*/  IMAD.MOV.U32 R4, RZ, RZ, 0x1 ;  /* 0x00000001ff047424 */ /* 0x000fc600078e00ff */
[----:B------:R-:W-:Y:S02]  /*4bf0*/  SEL R70, R5, R0, !P0 ;  /* 0x0000000005467207 */ /* 0x000fe40004000000 */
[----:B------:R-:W-:Y:S02]  /*4c00*/  PRMT R3, R4, 0x7610, R3 ;  /* 0x0000761004037816 */ /* 0x000fe40000000003 */
[----:B------:R-:W-:-:S07]  /*4c10*/  SEL R0, R0, R5, !P0 ;  /* 0x0000000500007207 */ /* 0x000fce0004000000 */
.L_x_95:
[----:B------:R-:W-:Y:S01]  /*4c20*/  UIADD3 UR42, UR43, UR42, URZ ;  /* 0x0000002a2b2a7290 */ /* 0x000fe2000fffe03f */
[----:B------:R-:W-:Y:S01]  /*4c30*/  LOP3.LUT P0, RZ, R3, 0xff, RZ, 0xc0, !PT ;  /* 0x000000ff03ff7812 */ /* 0x000fe2000780c0ff */
[----:B------:R-:W-:Y:S02]  /*4c40*/  IMAD.MOV.U32 R71, RZ, RZ, R0 ;  /* 0x000000ffff477224 */ /* 0x000fe400078e0000 */
[----:B------:R-:W-:Y:S02]  /*4c50*/  USHF.R.U32.HI UR4, URZ, 0x2, UR42 ;  /* 0x000000023f047899 */ /* 0x000fe4000801162a */
[----:B------:R-:W-:Y:S02]  /*4c60*/  UISETP.GT.U32.AND UP1, UPT, UR42, 0x3, UPT ;  /* 0x000000032a00788c */ /* 0x000fe4000bf24070 */
[----:B------:R-:W-:Y:S02]  /*4c70*/  ULOP3.LUT UR4, UR4, 0x1, URZ, 0xc0, !UPT ;  /* 0x0000000104047892 */ /* 0x000fe4000f8ec03f */
[----:B------:R-:W-:-:S02]  /*4c80*/  UISETP.LT.U32.AND UP1, UPT, UR43, 0x4, UP1 ;  /* 0x000000042b00788c */ /* 0x000fc40008f21070 */
[----:B------:R-:W-:Y:S02]  /*4c90*/  UISETP.NE.U32.AND UP0, UPT, UR4, 0x1, UPT ;  /* 0x000000010400788c */ /* 0x000fe4000bf05070 */
[----:B------:R-:W-:Y:S02]  /*4ca0*/  USEL UR5, URZ, 0x1, !UP1 ;  /* 0x000000013f057887 */ /* 0x000fe4000c800000 */
[----:B------:R-:W-:Y:S02]  /*4cb0*/  UISETP.GT.U32.AND UP0, UPT, UR43, 0x3, !UP0 ;  /* 0x000000032b00788c */ /* 0x000fe4000c704070 */
[----:B------:R-:W-:Y:S02]  /*4cc0*/  ULOP3.LUT UR42, UR42, 0x3, URZ, 0xc0, !UPT ;  /* 0x000000032a2a7892 */ /* 0x000fe4000f8ec03f */
[----:B------:R-:W-:-:S04]  /*4cd0*/  USEL UR4, URZ, 0x1, !UP0 ;  /* 0x000000013f047887 */ /* 0x000fc8000c000000 */
[----:B------:R-:W-:Y:S01]  /*4ce0*/  ULOP3.LUT UR40, UR4, UR40, UR5, 0x96, !UPT ;  /* 0x0000002804287292 */ /* 0x000fe2000f8e9605 */
[----:B------:R-:W-:Y:S11]  /*4cf0*/  @P0 BRA `(.L_x_98) ;  /* 0xffffffc400e00947 */ /* 0x000ff6000383ffff */
[----:B------:R-:W-:Y:S05]  /*4d00*/  EXIT ;  /* 0x000000000000794d */ /* 0x000fea0003800000 */
.L_x_7:
        /* <DEDUP_REMOVED lines=26> */
.L_x_100:
[----:B------:R-:W0:Y:S01]  /*4eb0*/  LDC.64 R28, c[0x0][0x640] ;  /* 0x00019000ff1c7b82 */ /* 0x000e220000000a00 */
[-CC-:B------:R-:W-:Y:S01]  /*4ec0*/  SHF.R.U64 R21, R14, R6.reuse, R15.reuse ;  /* 0x000000060e157219 */ /* 0x180fe2000000120f */
[----:B------:R-:W-:Y:S01]  /*4ed0*/  IMAD.MOV.U32 R30, RZ, RZ, 0x1 ;  /* 0x00000001ff1e7424 */ /* 0x000fe200078e00ff */
[----:B------:R-:W-:Y:S02]  /*4ee0*/  SHF.R.U32.HI R6, RZ, R6, R15 ;  /* 0x00000006ff067219 */ /* 0x000fe4000001160f */
[----:B------:R-:W-:-:S03]  /*4ef0*/  IADD3 R13, P0, RZ, -R21, RZ ;  /* 0x80000015ff0d7210 */ /* 0x000fc60007f1e0ff */
[----:B------:R-:W1:Y:S02]  /*4f00*/  LDC R12, c[0x0][0x618] ;  /* 0x00018600ff0c7b82 */ /* 0x000e640000000800 */
[----:B------:R-:W-:-:S04]  /*4f10*/  IMAD.X R9, RZ, RZ, ~R6, P0 ;  /* 0x000000ffff097224 */ /* 0x000fc800000e0e06 */
[-C--:B------:R-:W-:Y:S02]  /*4f20*/  IMAD R6, R9, R24.reuse, RZ ;  /* 0x0000001809067224 */ /* 0x080fe400078e02ff */
[----:B------:R-:W2:Y:S01]  /*4f30*/  LDC R14, c[0x0][0x608] ;  /* 0x00018200ff0e7b82 */ /* 0x000ea20000000800 */
[----:B------:R-:W-:-:S04]  /*4f40*/  IMAD.WIDE.U32 R8, R13, R24, R16 ;  /* 0x000000180d087225 */ /* 0x000fc800078e0010 */
[----:B------:R-:W-:-:S03]  /*4f50*/  IMAD R13, R13, R25, R6 ;  /* 0x000000190d0d7224 */ /* 0x000fc600078e0206 */
[----:B------:R-:W3:Y:S01]  /*4f60*/  LDC R27, c[0x0][0x658] ;  /* 0x00019600ff1b7b82 */ /* 0x000ee20000000800 */
[----:B------:R-:W-:Y:S01]  /*4f70*/  IMAD.IADD R9, R9, 0x1, R13 ;  /* 0x0000000109097824 */ /* 0x000fe200078e020d */
[----:B0-----:R-:W-:-:S04]  /*4f80*/  ISETP.NE.U32.AND P0, PT, R28, RZ, PT ;  /* 0x000000ff1c00720c */ /* 0x001fc80003f05070 */
[----:B------:R-:W-:Y:S02]  /*4f90*/  ISETP.NE.AND.EX P0, PT, R29, RZ, PT, P0 ;  /* 0x000000ff1d00720c */ /* 0x000fe40003f05300 */
[----:B------:R-:W0:Y:S01]  /*4fa0*/  LDC R22, c[0x0][0x600] ;  /* 0x00018000ff167b82 */ /* 0x000e220000000800 */
[-CC-:B-1----:R-:W-:Y:S01]  /*4fb0*/  SHF.R.U64 R10, R8, R12.reuse, R9.reuse ;  /* 0x0000000c080a7219 */ /* 0x182fe20000001209 */
[----:B------:R-:W-:Y:S01]  /*4fc0*/  IMAD.MOV.U32 R8, RZ, RZ, -0x1 ;  /* 0xffffffffff087424 */ /* 0x000fe200078e00ff */
[----:B------:R-:W-:-:S05]  /*4fd0*/  SHF.R.U32.HI R9, RZ, R12, R9 ;  /* 0x0000000cff097219 */ /* 0x000fca0000011609 */
[----:B------:R-:W1:Y:S01]  /*4fe0*/  LDC R24, c[0x0][0x648] ;  /* 0x00019200ff187b82 */ /* 0x000e620000000800 */
[-CC-:B--2---:R-:W-:Y:S02]  /*4ff0*/  SHF.R.U64 R23, R10, R14.reuse, R9.reuse ;  /* 0x0000000e0a177219 */ /* 0x184fe40000001209 */
[----:B------:R-:W-:-:S05]  /*5000*/  SHF.R.U32.HI R6, RZ, R14, R9 ;  /* 0x0000000eff067219 */ /* 0x000fca0000011609 */
[----:B------:R-:W2:Y:S01]  /*5010*/  LDC R26, c[0x0][0x638] ;  /* 0x00018e00ff1a7b82 */ /* 0x000ea20000000800 */
[-C--:B---3--:R-:W-:Y:S02]  /*5020*/  SHF.L.U32 R8, R8, R27.reuse, RZ ;  /* 0x0000001b08087219 */ /* 0x088fe400000006ff */
[-CC-:B------:R-:W-:Y:S02]  /*5030*/  SHF.R.U64 R25, R23, R27.reuse, R6.reuse ;  /* 0x0000001b17197219 */ /* 0x180fe40000001206 */
[----:B------:R-:W-:Y:S02]  /*5040*/  LOP3.LUT R32, RZ, R8, RZ, 0x33, !PT ;  /* 0x00000008ff207212 */ /* 0x000fe400078e33ff */
[----:B------:R-:W-:Y:S01]  /*5050*/  SHF.R.U32.HI R9, RZ, R27, R6 ;  /* 0x0000001bff097219 */ /* 0x000fe20000011606 */
[----:B------:R-:W3:Y:S01]  /*5060*/  LDC R31, c[0x0][0x610] ;  /* 0x00018400ff1f7b82 */ /* 0x000ee20000000800 */
[----:B------:R-:W-:Y:S01]  /*5070*/  IMAD.MOV.U32 R8, RZ, RZ, R25 ;  /* 0x000000ffff087224 */ /* 0x000fe200078e0019 */
[----:B------:R-:W-:Y:S06]  /*5080*/  @!P0 BRA `(.L_x_101) ;  /* 0x0000000000288947 */ /* 0x000fec0003800000 */
        /* <DEDUP_REMOVED lines=10> */
.L_x_101:
[----:B------:R-:W-:Y:S02]  /*5130*/  ISETP.NE.AND P0, PT, R2, 0x1, PT ;  /* 0x000000010200780c */ /* 0x000fe40003f05270 */
[----:B-1----:R-:W-:Y:S01]  /*5140*/  SHF.R.U64 R6, R8, R24, R9 ;  /* 0x0000001808067219 */ /* 0x002fe20000001209 */
[----:B0-----:R-:W-:Y:S01]  /*5150*/  VIADD R9, R22, 0xffffffff ;  /* 0xffffffff16097836 */ /* 0x001fe20000000000 */
[----:B------:R-:W-:Y:S02]  /*5160*/  SHF.L.U32 R30, R30, R27, RZ ;  /* 0x0000001b1e1e7219 */ /* 0x000fe400000006ff */
[----:B------:R-:W-:Y:S01]  /*5170*/  LOP3.LUT R5, R23, R32, RZ, 0xc0, !PT ;  /* 0x0000002017057212 */ /* 0x000fe200078ec0ff */
[----:B------:R-:W-:-:S04]  /*5180*/  IMAD.MOV R8, RZ, RZ, -R6 ;  /* 0x000000ffff087224 */ /* 0x000fc800078e0a06 */
[----:B------:R-:W-:Y:S01]  /*5190*/  IMAD R6, R30, R6, R5 ;  /* 0x000000061e067224 */ /* 0x000fe200078e0205 */
[----:B------:R-:W-:Y:S01]  /*51a0*/  LOP3.LUT R5, R10, R9, RZ, 0xc0, !PT ;  /* 0x000000090a057212 */ /* 0x000fe200078ec0ff */
[----:B------:R-:W-:Y:S02]  /*51b0*/  @P0 IMAD R3, R7, R20, R4 ;  /* 0x0000001407030224 */ /* 0x000fe400078e0204 */
[----:B--2---:R-:W-:Y:S02]  /*51c0*/  IMAD R4, R8, R26, R25 ;  /* 0x0000001a08047224 */ /* 0x004fe400078e0219 */
[----:B---3--:R-:W-:Y:S02]  /*51d0*/  IMAD R3, R6, R31, R3 ;  /* 0x0000001f06037224 */ /* 0x008fe400078e0203 */
[----:B------:R-:W-:Y:S02]  /*51e0*/  IMAD R4, R4, R22, R5 ;  /* 0x0000001604047224 */ /* 0x000fe400078e0205 */
[----:B------:R-:W-:-:S02]  /*51f0*/  IMAD.MOV.U32 R8, RZ, RZ, 0x1 ;  /* 0x00000001ff087424 */ /* 0x000fc400078e00ff */
[----:B------:R-:W-:Y:S01]  /*5200*/  IMAD.MOV.U32 R6, RZ, RZ, R21 ;  /* 0x000000ffff067224 */ /* 0x000fe200078e0015 */
[----:B------:R-:W-:Y:S02]  /*5210*/  SEL R13, R4, R3, !P0 ;  /* 0x00000003040d7207 */ /* 0x000fe40004000000 */
[----:B------:R-:W-:-:S07]  /*5220*/  SEL R19, R3, R4, !P0 ;  /* 0x0000000403137207 */ /* 0x000fce0004000000 */
.L_x_99:
[----:B------:R-:W-:-:S08]  /*5230*/  NOP ;  /* 0x0000000000007918 */ /* 0x000fd00000000000 */
[----:B------:R-:W0:-:S00]  /*5240*/  USETMAXREG.DEALLOC.CTAPOOL 0x28 ;  /* 0x00000028000079c8 */ /* 0x000e0000080e0500 */
[----:B0-----:R-:W-:-:S13]  /*5250*/  ISETP.NE.AND P0, PT, R0, RZ, PT ;  /* 0x000000ff0000720c */ /* 0x001fda0003f05270 */
[----:B------:R-:W-:Y:S05]  /*5260*/  @P0 EXIT ;  /* 0x000000000000094d */ /* 0x000fea0003800000 */
[----:B------:R-:W-:Y:S01]  /*5270*/  LOP3.LUT P0, RZ, R8, 0xff, RZ, 0xc0, !PT ;  /* 0x000000ff08ff7812 */ /* 0x000fe2000780c0ff */
[----:B------:R-:W-:Y:S02]  /*5280*/  IMAD.MOV.U32 R10, RZ, RZ, 0x1 ;  /* 0x00000001ff0a7424 */ /* 0x000fe400078e00ff */
[----:B------:R-:W-:-:S10]  /*5290*/  IMAD.MOV.U32 R9, RZ, RZ, RZ ;  /* 0x000000ffff097224 */ /* 0x000fd400078e00ff */
[----:B------:R-:W-:Y:S05]  /*52a0*/  @!P0 BRA `(.L_x_102) ;  /* 0x0000000c009c8947 */ /* 0x000fea0003800000 */
[----:B------:R-:W0:Y:S01]  /*52b0*/  LDC R0, c[0x0][0x28c] ;  /* 0x0000a300ff007b82 */ /* 0x000e220000000800 */
[----:B------:R-:W-:Y:S01]  /*52c0*/  UMOV UR7, 0x1 ;  /* 0x0000000100077882 */ /* 0x000fe20000000000 */
[----:B------:R-:W-:Y:S01]  /*52d0*/  ULDC UR14, c[0x0][0x658] ;  /* 0x00019600000e7ab9 */ /* 0x000fe20000000800 */
[----:B------:R-:W-:Y:S01]  /*52e0*/  UMOV UR6, 0xffffffff ;  /* 0xffffffff00067882 */ /* 0x000fe20000000000 */
[----:B------:R-:W-:Y:S01]  /*52f0*/  BSSY B0, `(.L_x_102) ;  /* 0x00000e2000007945 */ /* 0x000fe20003800000 */
[----:B------:R-:W-:Y:S01]  /*5300*/  USHF.L.U32 UR6, UR6, UR14, URZ ;  /* 0x0000000e06067299 */ /* 0x000fe2000800063f */
[----:B------:R-:W-:Y:S01]  /*5310*/  LOP3.LUT R12, R18, 0x2, RZ, 0xfc, !PT ;  /* 0x00000002120c7812 */ /* 0x000fe200078efcff */
[----:B------:R-:W-:Y:S01]  /*5320*/  IMAD.MOV.U32 R10, RZ, RZ, 0x1 ;  /* 0x00000001ff0a7424 */ /* 0x000fe200078e00ff */
[----:B------:R-:W1:Y:S01]  /*5330*/  S2UR UR5, SR_CgaCtaId ;  /* 0x00000000000579c3 */ /* 0x000e620000008800 */
[----:B------:R-:W-:Y:S01]  /*5340*/  IMAD.MOV.U32 R9, RZ, RZ, RZ ;  /* 0x000000ffff097224 */ /* 0x000fe200078e00ff */
[----:B------:R-:W-:Y:S01]  /*5350*/  ULDC UR13, c[0x0][0x600] ;  /* 0x00018000000d7ab9 */ /* 0x000fe20000000800 */
[----:B------:R-:W-:Y:S01]  /*5360*/  UMOV UR29, 0x5 ;  /* 0x00000005001d7882 */ /* 0x000fe20000000000 */
[----:B------:R-:W-:-:S02]  /*5370*/  UIADD3 UR13, UR13, -0x1, URZ ;  /* 0xffffffff0d0d7890 */ /* 0x000fc4000fffe03f */
[----:B------:R-:W-:Y:S02]  /*5380*/  USHF.L.U32 UR14, UR7, UR14, URZ ;  /* 0x0000000e070e7299 */ /* 0x000fe4000800063f */
[----:B------:R-:W-:Y:S01]  /*5390*/  ULOP3.LUT UR22, URZ, UR6, URZ, 0x33, !UPT ;  /* 0x000000063f167292 */ /* 0x000fe2000f8e333f */
[----:B------:R-:W-:Y:S01]  /*53a0*/  ULDC.64 UR42, c[0x0][0x198] ;  /* 0x00006600002a7ab9 */ /* 0x000fe20000000a00 */
[----:B0-----:R-:W-:-:S05]  /*53b0*/  VIADD R0, R0, 0x3f ;  /* 0x0000003f00007836 */ /* 0x001fca0000000000 */
[----:B------:R-:W-:Y:S01]  /*53c0*/  SHF.R.S32.HI R3, RZ, 0x1f, R0 ;  /* 0x0000001fff037819 */ /* 0x000fe20000011400 */
[----:B-1----:R-:W-:-:S03]  /*53d0*/  ULOP3.LUT UR4, UR5, 0x1, URZ, 0xc0, !UPT ;  /* 0x0000000105047892 */ /* 0x002fc6000f8ec03f */
[----:B------:R-:W-:Y:S01]  /*53e0*/  LEA.HI R3, R3, R0, RZ, 0x6 ;  /* 0x0000000003037211 */ /* 0x000fe200078f30ff */
[----:B------:R-:W-:Y:S01]  /*53f0*/  USHF.R.U32.HI UR31, URZ, 0x1, UR5 ;  /* 0x000000013f1f7899 */ /* 0x000fe20008011605 */
[----:B------:R-:W-:Y:S01]  /*5400*/  IMAD.MOV.U32 R0, RZ, RZ, 0x1 ;  /* 0x00000001ff007424 */ /* 0x000fe200078e00ff */
[----:B------:R-:W-:Y:S01]  /*5410*/  USHF.L.U32 UR15, UR5, 0x5, URZ ;  /* 0x00000005050f7899 */ /* 0x000fe2000800063f */
[--C-:B------:R-:W-:Y:S01]  /*5420*/  SHF.R.S32.HI R8, RZ, 0x6, R3.reuse ;  /* 0x00000006ff087819 */ /* 0x100fe20000011403 */
[----:B------:R-:W-:Y:S02]  /*5430*/  USHF.L.U32 UR21, UR5, 0xa, URZ ;  /* 0x0000000a05157899 */ /* 0x000fe4000800063f */
[----:B------:R-:W-:Y:S01]  /*5440*/  ULOP3.LUT UR5, UR5, 0xfffffffe, URZ, 0xc0, !UPT ;  /* 0xfffffffe05057892 */ /* 0x000fe2000f8ec03f */
[----:B------:R-:W-:Y:S01]  /*5450*/  PRMT R3, R0, 0x7610, R3 ;  /* 0x0000761000037816 */ /* 0x000fe20000000003 */
[----:B------:R-:W-:Y:S01]  /*5460*/  UISETP.GT.U32.AND UP0, UPT, UR4, 0xffff, UPT ;  /* 0x0000ffff0400788c */ /* 0x000fe2000bf04070 */
[----:B------:R-:W-:Y:S01]  /*5470*/  VIADD R0, R8, 0x1 ;  /* 0x0000000108007836 */ /* 0x000fe20000000000 */
[----:B------:R-:W-:-:S02]  /*5480*/  USHF.L.U32 UR23, UR7, UR5, URZ ;  /* 0x0000000507177299 */ /* 0x000fc4000800063f */
[----:B------:R-:W-:Y:S02]  /*5490*/  ULOP3.LUT UR5, UR5, 0x1, URZ, 0xfc, !UPT ;  /* 0x0000000105057892 */ /* 0x000fe4000f8efc3f */
[----:B------:R-:W-:Y:S02]  /*54a0*/  USEL UR4, UR4, 0xffff, !UP0 ;  /* 0x0000ffff04047887 */ /* 0x000fe4000c000000 */
[----:B------:R-:W-:Y:S02]  /*54b0*/  USHF.L.U32 UR5, UR7, UR5, URZ ;  /* 0x0000000507057299 */ /* 0x000fe4000800063f */
[----:B------:R-:W-:Y:S02]  /*54c0*/  ULOP3.LUT UR4, UR4, 0xffff, URZ, 0xc0, !UPT ;  /* 0x0000ffff04047892 */ /* 0x000fe4000f8ec03f */
[----:B------:R-:W-:Y:S02]  /*54d0*/  ULOP3.LUT UR15, UR15, 0x20, URZ, 0xc0, !UPT ;  /* 0x000000200f0f7892 */ /* 0x000fe4000f8ec03f */
[----:B------:R-:W-:-:S02]  /*54e0*/  ULOP3.LUT UR21, UR21, 0x400, URZ, 0xc0, !UPT ;  /* 0x0000040015157892 */ /* 0x000fc4000f8ec03f */
[----:B------:R-:W-:Y:S02]  /*54f0*/  ULOP3.LUT UR23, UR23, UR5, URZ, 0xfc, !UPT ;  /* 0x0000000517177292 */ /* 0x000fe4000f8efc3f */
[----:B------:R-:W-:-:S12]  /*5500*/  USHF.L.U32 UR29, UR29, UR4, URZ ;  /* 0x000000041d1d7299 */ /* 0x000fd8000800063f */
.L_x_113:
[----:B------:R-:W-:-:S03]  /*5510*/  UMOV UR4, 0xffffffff ;  /* 0xffffffff00047882 */ /* 0x000fc60000000000 */
[----:B------:R-:W-:Y:S05]  /*5520*/  BRA.DIV UR4, `(.L_x_103) ;  /* 0x0000000e04e47947 */ /* 0x000fea000b800000 */
[----:B------:R-:W-:-:S13]  /*5530*/  ELECT P6, URZ, PT ;  /* 0x00000000003f782f */ /* 0x000fda00038c0000 */
.L_x_124:
[----:B------:R-:W0:Y:S01]  /*5540*/  LDC R4, c[0x0][0x28c] ;  /* 0x0000a300ff047b82 */ /* 0x000e220000000800 */
[----:B------:R-:W-:Y:S01]  /*5550*/  BSSY B1, `(.L_x_104) ;  /* 0x0000048000017945 */ /* 0x000fe20003800000 */
[----:B0-----:R-:W-:-:S13]  /*5560*/  ISETP.LT.OR P6, PT, R4, 0x1, !P6 ;  /* 0x000000010400780c */ /* 0x001fda00077c1670 */
[----:B------:R-:W-:Y:S05]  /*5570*/  @P6 BRA `(.L_x_105) ;  /* 0x0000000400146947 */ /* 0x000fea0003800000 */
[----:B------:R-:W-:Y:S01]  /*5580*/  LEA R19, R19, UR31, 0x1 ;  /* 0x0000001f13137c11 */ /* 0x000fe2000f8e08ff */
[----:B------:R-:W-:Y:S01]  /*5590*/  IMAD.MOV.U32 R21, RZ, RZ, RZ ;  /* 0x000000ffff157224 */ /* 0x000fe200078e00ff */
[----:B------:R-:W-:Y:S01]  /*55a0*/  LEA R15, R13, UR15, 0x6 ;  /* 0x0000000f0d0f7c11 */ /* 0x000fe2000f8e30ff */
[----:B------:R-:W-:Y:S02]  /*55b0*/  IMAD.MOV.U32 R4, RZ, RZ, R0 ;  /* 0x000000ffff047224 */ /* 0x000fe400078e0000 */
[----:B------:R-:W-:Y:S02]  /*55c0*/  IMAD.MOV.U32 R5, RZ, RZ, R10 ;  /* 0x000000ffff057224 */ /* 0x000fe400078e000a */
[----:B------:R-:W-:Y:S02]  /*55d0*/  IMAD.MOV.U32 R7, RZ, RZ, R9 ;  /* 0x000000ffff077224 */ /* 0x000fe400078e0009 */
[----:B------:R-:W-:-:S07]  /*55e0*/  IMAD.SHL.U32 R19, R19, 0x40, RZ ;  /* 0x0000004013137824 */ /* 0x000fce00078e00ff */
.L_x_108:
[----:B------:R-:W0:Y:S01]  /*55f0*/  S2R R14, SR_CgaCtaId ;  /* 0x00000000000e7919 */ /* 0x000e220000008800 */
[----:B------:R-:W-:Y:S02]  /*5600*/  MOV R13, 0x400 ;  /* 0x00000400000d7802 */ /* 0x000fe40000000f00 */
[----:B------:R-:W-:Y:S02]  /*5610*/  ISETP.NE.AND P1, PT, R11, RZ, PT ;  /* 0x000000ff0b00720c */ /* 0x000fe40003f25270 */
[----:B0-----:R-:W-:Y:S02]  /*5620*/  LEA R22, R14, R13, 0x18 ;  /* 0x0000000d0e167211 */ /* 0x001fe400078ec0ff */
[----:B------:R-:W-:-:S09]  /*5630*/  SHF.L.U32 R13, R5, 0x1f, RZ ;  /* 0x0000001f050d7819 */ /* 0x000fd200000006ff */
[----:B------:R-:W0:Y:S01]  /*5640*/  @!P1 LDC R14, c[0x0][0x500] ;  /* 0x00014000ff0e9b82 */ /* 0x000e220000000800 */
[----:B------:R-:W-:-:S04]  /*5650*/  IMAD R20, R7, 0x8, R22 ;  /* 0x0000000807147824 */ /* 0x000fc800078e0216 */
[----:B------:R-:W1:Y:S02]  /*5660*/  SYNCS.PHASECHK.TRANS64.TRYWAIT P0, [R20+URZ+0x20], R13 ;  /* 0x0000200d140075a7 */ /* 0x000e64000800017f */
[----:B-1----:R-:W-:Y:S05]  /*5670*/  @!P0 BRA `(.L_x_106) ;  /* 0x0000000c00b08947 */ /* 0x002fea0003800000 */
.L_x_125:
[----:B-1----:R-:W-:Y:S01]  /*5680*/  PRMT R13, R12, 0x9910, RZ ;  /* 0x000099100c0d7816 */ /* 0x002fe200000000ff */
[----:B0-----:R0:W-:Y:S03]  /*5690*/  @!P1 SYNCS.ARRIVE.TRANS64 RZ, [R20+URZ], R14 ;  /* 0x0000000e14ff99a7 */ /* 0x0011e6000800003f */
[----:B------:R-:W-:-:S13]  /*56a0*/  ISETP.NE.AND P0, PT, R13, 0x2, PT ;  /* 0x000000020d00780c */ /* 0x000fda0003f05270 */
[----:B0-----:R-:W-:Y:S05]  /*56b0*/  @P0 BRA `(.L_x_107) ;  /* 0x0000000000040947 */ /* 0x001fea0003800000 */
[----:B------:R-:W-:Y:S01]  /*56c0*/  BPT.TRAP 0x1 ;  /* 0x000000040000795c */ /* 0x000fe20000300000 */
.L_x_107:
[C---:B------:R-:W-:Y:S01]  /*56d0*/  LEA R13, R7.reuse, UR31, 0x2 ;  /* 0x0000001f070d7c11 */ /* 0x040fe2000f8e10ff */
[----:B------:R-:W-:Y:S01]  /*56e0*/  VIADD R4, R4, 0xffffffff ;  /* 0xffffffff04047836 */ /* 0x000fe20000000000 */
[----:B------:R-:W-:Y:S01]  /*56f0*/  LEA R14, R7, UR21, 0xc ;  /* 0x00000015070e7c11 */ /* 0x000fe2000f8e60ff */
[----:B------:R-:W-:Y:S01]  /*5700*/  UIADD3 UR4, UP0, UR42, 0xf0, URZ ;  /* 0x000000f02a047890 */ /* 0x000fe2000ff1e03f */
[----:B------:R-:W-:Y:S01]  /*5710*/  R2UR UR34, R21 ;  /* 0x00000000152272ca */ /* 0x000fe200000e0000 */
[----:B------:R-:W-:Y:S01]  /*5720*/  IMAD.SHL.U32 R13, R13, 0x800, RZ ;  /* 0x000008000d0d7824 */ /* 0x000fe200078e00ff */
[----:B------:R-:W-:Y:S01]  /*5730*/  R2UR UR33, R20 ;  /* 0x00000000142172ca */ /* 0x000fe200000e0000 */
[--C-:B------:R-:W-:Y:S01]  /*5740*/  IMAD R14, R14, 0x4, R22.reuse ;  /* 0x000000040e0e7824 */ /* 0x100fe200078e0216 */
[----:B------:R-:W-:Y:S01]  /*5750*/  R2UR UR36, R6 ;  /* 0x00000000062472ca */ /* 0x000fe200000e0000 */
[----:B------:R-:W-:Y:S01]  /*5760*/  IMAD R13, R13, 0x4, R22 ;  /* 0x000000040d0d7824 */ /* 0x000fe200078e0216 */
[----:B------:R-:W-:Y:S01]  /*5770*/  R2UR UR35, R19 ;  /* 0x00000000132372ca */ /* 0x000fe200000e0000 */
[----:B------:R-:W-:Y:S01]  /*5780*/  UIADD3 UR44, UP1, UR42, 0x1f0, URZ ;  /* 0x000001f02a2c7890 */ /* 0x000fe2000ff3e03f */
[----:B------:R-:W-:Y:S01]  /*5790*/  R2UR UR8, R14 ;  /* 0x000000000e0872ca */ /* 0x000fe200000e0000 */
[----:B------:R-:W-:Y:S01]  /*57a0*/  UIADD3.X UR5, URZ, UR43, URZ, UP0, !UPT ;  /* 0x0000002b3f057290 */ /* 0x000fe200087fe43f */
[----:B------:R-:W-:Y:S01]  /*57b0*/  R2UR UR24, R13 ;  /* 0x000000000d1872ca */ /* 0x000fe200000e0000 */
[----:B------:R-:W-:Y:S01]  /*57c0*/  UPRMT UR30, URZ, 0x5410, UR29 ;  /* 0x000054103f1e7896 */ /* 0x000fe2000800001d */
[----:B------:R-:W-:Y:S01]  /*57d0*/  R2UR UR19, R15 ;  /* 0x000000000f1372ca */ /* 0x000fe200000e0000 */
[----:B------:R-:W-:Y:S01]  /*57e0*/  UIADD3 UR26, UR34, 0x20, URZ ;  /* 0x00000020221a7890 */ /* 0x000fe2000fffe03f */
[----:B------:R-:W-:Y:S01]  /*57f0*/  ISETP.GT.AND P1, PT, R4, 0x1, PT ;  /* 0x000000010400780c */ /* 0x000fe20003f24270 */
[----:B------:R-:W-:Y:S01]  /*5800*/  UIADD3.X UR45, URZ, UR43, URZ, UP1, !UPT ;  /* 0x0000002b3f2d7290 */ /* 0x000fe20008ffe43f */
[----:B------:R-:W-:Y:S01]  /*5810*/  VIADD R7, R7, 0x1 ;  /* 0x0000000107077836 */ /* 0x000fe20000000000 */
[----:B------:R-:W-:Y:S01]  /*5820*/  UPRMT UR37, URZ, 0x5410, UR23 ;  /* 0x000054103f257896 */ /* 0x000fe20008000017 */
[----:B------:R-:W-:Y:S01]  /*5830*/  VIADD R21, R21, 0x40 ;  /* 0x0000004015157836 */ /* 0x000fe20000000000 */
[----:B------:R-:W-:Y:S01]  /*5840*/  UMOV UR6, 0x0 ;  /* 0x0000000000067882 */ /* 0x000fe20000000000 */
[----:B------:R-:W-:Y:S01]  /*5850*/  UMOV UR7, 0x10000000 ;  /* 0x1000000000077882 */ /* 0x000fe20000000000 */
[----:B------:R-:W-:Y:S01]  /*5860*/  UIADD3 UR16, UR8, 0x20100, URZ ;  /* 0x0002010008107890 */ /* 0x000fe2000fffe03f */
[----:B------:R-:W-:Y:S01]  /*5870*/  ISETP.NE.AND P0, PT, R7, 0x4, PT ;  /* 0x000000040700780c */ /* 0x000fe20003f05270 */
[----:B------:R-:W-:-:S02]  /*5880*/  UIADD3 UR32, UR24, 0x100, URZ ;  /* 0x0000010018207890 */ /* 0x000fc4000fffe03f */
[----:B------:R-:W-:Y:S01]  /*5890*/  UIADD3 UR24, UR24, 0x4100, URZ ;  /* 0x0000410018187890 */ /* 0x000fe2000fffe03f */
[----:B------:R-:W-:Y:S01]  /*58a0*/  SEL R14, RZ, 0x1, P0 ;  /* 0x00000001ff0e7807 */ /* 0x000fe20000000000 */
[----:B------:R-:W-:Y:S01]  /*58b0*/  UIADD3 UR8, UR8, 0x22100, URZ ;  /* 0x0002210008087890 */ /* 0x000fe2000fffe03f */
[----:B------:R-:W-:Y:S01]  /*58c0*/  SEL R7, R7, RZ, P0 ;  /* 0x000000ff07077207 */ /* 0x000fe20000000000 */
[----:B------:R-:W-:Y:S01]  /*58d0*/  UMOV UR25, UR33 ;  /* 0x0000002100197c82 */ /* 0x000fe20008000000 */
[----:B------:R-:W-:Y:S01]  /*58e0*/  UMOV UR28, UR36 ;  /* 0x00000024001c7c82 */ /* 0x000fe20008000000 */
[----:B------:R-:W-:Y:S01]  /*58f0*/  UMOV UR27, UR35 ;  /* 0x00000023001b7c82 */ /* 0x000fe20008000000 */
[----:B------:R-:W-:Y:S01]  /*5900*/  UMOV UR17, UR33 ;  /* 0x0000002100117c82 */ /* 0x000fe20008000000 */
[----:B------:R-:W-:Y:S01]  /*5910*/  UMOV UR18, UR34 ;  /* 0x0000002200127c82 */ /* 0x000fe20008000000 */
[----:B------:R-:W-:Y:S01]  /*5920*/  UMOV UR20, UR36 ;  /* 0x0000002400147c82 */ /* 0x000fe20008000000 */
[----:B------:R0:W-:Y:S01]  /*5930*/  UTMALDG.3D.MULTICAST [UR32], [UR4], UR30, desc[UR6] ;  /* 0x00000620040073b4 */ /* 0x0001e2000801181e */
[----:B------:R-:W-:Y:S01]  /*5940*/  UMOV UR9, UR33 ;  /* 0x0000002100097c82 */ /* 0x000fe20008000000 */
[----:B------:R-:W-:Y:S01]  /*5950*/  UMOV UR11, UR19 ;  /* 0x00000013000b7c82 */ /* 0x000fe20008000000 */
[----:B------:R-:W-:Y:S01]  /*5960*/  UMOV UR12, UR36 ;  /* 0x00000024000c7c82 */ /* 0x000fe20008000000 */
[----:B------:R-:W-:Y:S01]  /*5970*/  UMOV UR10, UR26 ;  /* 0x0000001a000a7c82 */ /* 0x000fe20008000000 */
[----:B------:R-:W-:Y:S01]  /*5980*/  LOP3.LUT R5, R5, R14, RZ, 0x3c, !PT ;  /* 0x0000000e05057212 */ /* 0x000fe200078e3cff */
[----:B------:R0:W-:Y:S01]  /*5990*/  UTMALDG.3D.MULTICAST [UR24], [UR4], UR30, desc[UR6] ;  /* 0x00000618040073b4 */ /* 0x0001e2000801181e */
[----:B------:R0:W-:Y:S01]  /*59a0*/  UTMALDG.3D.MULTICAST [UR16], [UR44], UR37, desc[UR6] ;  /* 0x000006102c0073b4 */ /* 0x0001e20008011825 */
[----:B------:R0:W-:Y:S02]  /*59b0*/  UTMALDG.3D.MULTICAST [UR8], [UR44], UR37, desc[UR6] ;  /* 0x000006082c0073b4 */ /* 0x0001e40008011825 */
[----:B0-----:R-:W-:Y:S05]  /*59c0*/  @P1 BRA `(.L_x_108) ;  /* 0xfffffffc00081947 */ /* 0x001fea000383ffff */
.L_x_105:
[----:B------:R-:W-:Y:S05]  /*59d0*/  BSYNC B1 ;  /* 0x0000000000017941 */ /* 0x000fea0003800000 */
.L_x_104:
[----:B------:R-:W-:Y:S01]  /*59e0*/  LOP3.LUT P1, RZ, R3, 0xff, RZ, 0xc0, !PT ;  /* 0x000000ff03ff7812 */ /* 0x000fe2000782c0ff */
[----:B------:R-:W-:Y:S01]  /*59f0*/  IMAD.IADD R9, R8, 0x1, R9 ;  /* 0x0000000108097824 */ /* 0x000fe200078e0209 */
[----:B------:R-:W-:Y:S01]  /*5a00*/  IADD3 R16, P2, R16, UR38, RZ ;  /* 0x0000002610107c10 */ /* 0x000fe2000ff5e0ff */
[----:B------:R-:W-:Y:S01]  /*5a10*/  ULDC.64 UR4, c[0x0][0x650] ;  /* 0x0001940000047ab9 */ /* 0x000fe20000000a00 */
[----:B------:R-:W-:Y:S01]  /*5a20*/  BSSY B1, `(.L_x_109) ;  /* 0x000006c000017945 */ /* 0x000fe20003800000 */
[----:B------:R-:W-:Y:S01]  /*5a30*/  IMAD.MOV.U32 R19, RZ, RZ, -0x1 ;  /* 0xffffffffff137424 */ /* 0x000fe200078e00ff */
[----:B------:R-:W-:Y:S01]  /*5a40*/  SHF.R.U32.HI R3, RZ, 0x2, R9 ;  /* 0x00000002ff037819 */ /* 0x000fe20000011609 */
[----:B------:R-:W-:Y:S01]  /*5a50*/  IMAD.MOV.U32 R13, RZ, RZ, -0x1 ;  /* 0xffffffffff0d7424 */ /* 0x000fe200078e00ff */
[----:B------:R-:W-:Y:S01]  /*5a60*/  ISETP.GT.U32.AND P0, PT, R9, 0x3, PT ;  /* 0x000000030900780c */ /* 0x000fe20003f04070 */
[----:B------:R-:W-:Y:S01]  /*5a70*/  IMAD.MOV.U32 R6, RZ, RZ, -0x1 ;  /* 0xffffffffff067424 */ /* 0x000fe200078e00ff */
[----:B------:R-:W-:-:S02]  /*5a80*/  LOP3.LUT R3, R3, 0x1, RZ, 0xc0, !PT ;  /* 0x0000000103037812 */ /* 0x000fc400078ec0ff */
[----:B------:R-:W-:Y:S01]  /*5a90*/  ISETP.LT.U32.AND P0, PT, R8, 0x4, P0 ;  /* 0x000000040800780c */ /* 0x000fe20000701070 */
[----:B------:R-:W0:Y:S01]  /*5aa0*/  @P1 S2R R5, SR_CgaCtaId ;  /* 0x0000000000051919 */ /* 0x000e220000008800 */
[----:B------:R-:W-:Y:S02]  /*5ab0*/  @P1 MOV R4, 0x400 ;  /* 0x0000040000041802 */ /* 0x000fe40000000f00 */
[----:B------:R-:W-:Y:S02]  /*5ac0*/  IADD3.X R17, R17, UR41, RZ, P2, !PT ;  /* 0x0000002911117c10 */ /* 0x000fe400097fe4ff */
[----:B------:R-:W-:Y:S02]  /*5ad0*/  ISETP.GE.U32.AND P2, PT, R16, UR4, PT ;  /* 0x0000000410007c0c */ /* 0x000fe4000bf46070 */
[----:B------:R-:W-:Y:S02]  /*5ae0*/  LOP3.LUT R9, R9, 0x3, RZ, 0xc0, !PT ;  /* 0x0000000309097812 */ /* 0x000fe400078ec0ff */
[----:B0-----:R-:W-:-:S04]  /*5af0*/  @P1 LEA R4, R5, R4, 0x18 ;  /* 0x0000000405041211 */ /* 0x001fc800078ec0ff */
[----:B------:R0:W-:Y:S01]  /*5b00*/  @P1 SYNCS.ARRIVE.TRANS64.A1T0 RZ, [R4+URZ+0x58], RZ ;  /* 0x000058ff04ff19a7 */ /* 0x0001e2000810003f */
[----:B------:R-:W-:Y:S02]  /*5b10*/  ISETP.NE.U32.AND P1, PT, R3, 0x1, PT ;  /* 0x000000010300780c */ /* 0x000fe40003f25070 */
[----:B------:R-:W-:Y:S02]  /*5b20*/  SEL R3, RZ, 0x1, !P0 ;  /* 0x00000001ff037807 */ /* 0x000fe40004000000 */
[----:B------:R-:W-:Y:S02]  /*5b30*/  ISETP.GE.U32.AND.EX P0, PT, R17, UR5, PT, P2 ;  /* 0x0000000511007c0c */ /* 0x000fe4000bf06120 */
[----:B------:R-:W-:-:S04]  /*5b40*/  ISETP.GT.U32.AND P1, PT, R8, 0x3, !P1 ;  /* 0x000000030800780c */ /* 0x000fc80004f24070 */
[----:B0-----:R-:W-:-:S04]  /*5b50*/  SEL R4, RZ, 0x1, !P1 ;  /* 0x00000001ff047807 */ /* 0x001fc80004800000 */
[--C-:B------:R-:W-:Y:S02]  /*5b60*/  LOP3.LUT R10, R4, R10, R3.reuse, 0x96, !PT ;  /* 0x0000000a040a7212 */ /* 0x100fe400078e9603 */
[----:B------:R-:W-:Y:S02]  /*5b70*/  PRMT R4, RZ, 0x7610, R4 ;  /* 0x00007610ff047816 */ /* 0x000fe40000000004 */
[----:B------:R-:W-:Y:S01]  /*5b80*/  PRMT R3, RZ, 0x7610, R3 ;  /* 0x00007610ff037816 */ /* 0x000fe20000000003 */
[----:B------:R-:W-:Y:S06]  /*5b90*/  @P0 BRA `(.L_x_110) ;  /* 0x0000000400500947 */ /* 0x000fec0003800000 */
[----:B------:R-:W0:Y:S01]  /*5ba0*/  S2R R15, SR_CTAID.X ;  /* 0x00000000000f7919 */ /* 0x000e220000002500 */
[----:B------:R-:W-:Y:S01]  /*5bb0*/  ULDC.64 UR4, c[0x0][0x628] ;  /* 0x00018a0000047ab9 */ /* 0x000fe20000000a00 */
[----:B------:R-:W1:Y:S01]  /*5bc0*/  LDC R20, c[0x0][0x144] ;  /* 0x00005100ff147b82 */ /* 0x000e620000000800 */
[----:B------:R-:W-:Y:S01]  /*5bd0*/  ISETP.NE.U32.AND P0, PT, RZ, UR4, PT ;  /* 0x00000004ff007c0c */ /* 0x000fe2000bf05070 */
[----:B------:R-:W2:Y:S01]  /*5be0*/  S2R R13, SR_CTAID.Y ;  /* 0x00000000000d7919 */ /* 0x000ea20000002600 */
[----:B------:R-:W-:Y:S01]  /*5bf0*/  ULDC UR6, c[0x0][0x150] ;  /* 0x0000540000067ab9 */ /* 0x000fe20000000800 */
[----:B------:R-:W-:Y:S01]  /*5c00*/  ULDC UR7, c[0x0][0x630] ;  /* 0x00018c0000077ab9 */ /* 0x000fe20000000800 */
[----:B------:R-:W-:Y:S01]  /*5c10*/  ISETP.NE.AND.EX P0, PT, RZ, UR5, PT, P0 ;  /* 0x00000005ff007c0c */ /* 0x000fe2000bf05300 */
[----:B------:R-:W-:Y:S01]  /*5c20*/  IMAD.MOV.U32 R4, RZ, RZ, R16 ;  /* 0x000000ffff047224 */ /* 0x000fe200078e0010 */
[----:B0-----:R-:W-:-:S05]  /*5c30*/  I2FP.F32.U32 R5, R15 ;  /* 0x0000000f00057245 */ /* 0x001fca0000201000 */
[----:B------:R-:W-:Y:S01]  /*5c40*/  FMUL R21, R5, UR6 ;  /* 0x0000000605157c20 */ /* 0x000fe20008400000 */
[----:B------:R-:W-:-:S05]  /*5c50*/  IMAD.MOV.U32 R5, RZ, RZ, R17 ;  /* 0x000000ffff057224 */ /* 0x000fca00078e0011 */
[----:B--2---:R-:W-:Y:S05]  /*5c60*/  @!P0 BRA `(.L_x_111) ;  /* 0x0000000000288947 */ /* 0x004fea0003800000 */
[----:B------:R-:W-:Y:S02]  /*5c70*/  ULDC UR6, c[0x0][0x634] ;  /* 0x00018d0000067ab9 */ /* 0x000fe40000000800 */
[----:B------:R-:W-:-:S05]  /*5c80*/  IADD3 R5, P0, R16, UR6, RZ ;  /* 0x0000000610057c10 */ /* 0x000fca000ff1e0ff */
[----:B------:R-:W-:-:S04]  /*5c90*/  IMAD.X R19, RZ, RZ, R17, P0 ;  /* 0x000000ffff137224 */ /* 0x000fc800000e0611 */
[----:B------:R-:W-:-:S04]  /*5ca0*/  IMAD.WIDE.U32 R6, R19, UR4, RZ ;  /* 0x0000000413067c25 */ /* 0x000fc8000f8e00ff */
[----:B------:R-:W-:-:S04]  /*5cb0*/  IMAD.WIDE.U32 R6, P0, R5, UR5, R6 ;  /* 0x0000000505067c25 */ /* 0x000fc8000f800006 */
[----:B------:R-:W-:-:S04]  /*5cc0*/  IMAD.WIDE.U32 R4, R5, UR4, RZ ;  /* 0x0000000405047c25 */ /* 0x000fc8000f8e00ff */
[----:B------:R-:W-:Y:S01]  /*5cd0*/  IMAD.MOV.U32 R4, RZ, RZ, R7 ;  /* 0x000000ffff047224 */ /* 0x000fe200078e0007 */
[----:B------:R-:W-:Y:S01]  /*5ce0*/  IADD3 RZ, P1, R5, R6, RZ ;  /* 0x0000000605ff7210 */ /* 0x000fe20007f3e0ff */
[----:B------:R-:W-:-:S04]  /*5cf0*/  IMAD.X R5, RZ, RZ, RZ, P0 ;  /* 0x000000ffff057224 */ /* 0x000fc800000e06ff */
[----:B------:R-:W-:-:S08]  /*5d00*/  IMAD.WIDE.U32.X R4, R19, UR5, R4, P1 ;  /* 0x0000000513047c25 */ /* 0x000fd000088e0404 */
.L_x_111:
[--C-:B------:R-:W-:Y:S01]  /*5d10*/  SHF.R.U64 R14, R4, UR7, R5.reuse ;  /* 0x00000007040e7c19 */ /* 0x100fe20008001205 */
[----:B------:R-:W0:Y:S01]  /*5d20*/  F2I.U32.TRUNC.NTZ R21, R21 ;  /* 0x0000001500157305 */ /* 0x000e22000020f000 */
[----:B------:R-:W-:Y:S01]  /*5d30*/  SHF.R.U32.HI R4, RZ, UR7, R5 ;  /* 0x00000007ff047c19 */ /* 0x000fe20008011605 */
[----:B------:R-:W-:Y:S01]  /*5d40*/  ULDC.64 UR4, c[0x0][0x620] ;  /* 0x0001880000047ab9 */ /* 0x000fe20000000a00 */
[----:B------:R-:W-:Y:S01]  /*5d50*/  IADD3 R7, P0, RZ, -R14, RZ ;  /* 0x8000000eff077210 */ /* 0x000fe20007f1e0ff */
[----:B------:R-:W-:Y:S01]  /*5d60*/  ULDC.64 UR6, c[0x0][0x640] ;  /* 0x0001900000067ab9 */ /* 0x000fe20000000a00 */
[----:B------:R-:W2:Y:S03]  /*5d70*/  LDC R22, c[0x0][0x148] ;  /* 0x00005200ff167b82 */ /* 0x000ea60000000800 */
[----:B------:R-:W-:Y:S01]  /*5d80*/  IMAD.X R4, RZ, RZ, ~R4, P0 ;  /* 0x000000ffff047224 */ /* 0x000fe200000e0e04 */
[----:B------:R-:W-:-:S03]  /*5d90*/  ISETP.NE.U32.AND P0, PT, RZ, UR6, PT ;  /* 0x00000006ff007c0c */ /* 0x000fc6000bf05070 */
[----:B------:R-:W-:Y:S01]  /*5da0*/  IMAD R6, R4, UR4, RZ ;  /* 0x0000000404067c24 */ /* 0x000fe2000f8e02ff */
[----:B------:R-:W-:Y:S01]  /*5db0*/  ISETP.NE.AND.EX P0, PT, RZ, UR7, PT, P0 ;  /* 0x00000007ff007c0c */ /* 0x000fe2000bf05300 */
[----:B------:R-:W-:Y:S01]  /*5dc0*/  IMAD.WIDE.U32 R4, R7, UR4, R16 ;  /* 0x0000000407047c25 */ /* 0x000fe2000f8e0010 */
[----:B------:R-:W-:-:S03]  /*5dd0*/  ULDC UR4, c[0x0][0x618] ;  /* 0x0001860000047ab9 */ /* 0x000fc60000000800 */
[----:B------:R-:W-:Y:S01]  /*5de0*/  IMAD R7, R7, UR5, R6 ;  /* 0x0000000507077c24 */ /* 0x000fe2000f8e0206 */
[----:B------:R-:W-:Y:S01]  /*5df0*/  ULDC UR5, c[0x0][0x154] ;  /* 0x0000550000057ab9 */ /* 0x000fe20000000800 */
[----:B0-----:R-:W-:Y:S02]  /*5e00*/  IMAD.MOV R6, RZ, RZ, -R21 ;  /* 0x000000ffff067224 */ /* 0x001fe400078e0a15 */
[----:B------:R-:W-:Y:S02]  /*5e10*/  IMAD.IADD R5, R5, 0x1, R7 ;  /* 0x0000000105057824 */ /* 0x000fe400078e0207 */
[----:B-1----:R-:W-:Y:S01]  /*5e20*/  IMAD R15, R20, R6, R15 ;  /* 0x00000006140f7224 */ /* 0x002fe200078e020f */
[----:B------:R-:W-:Y:S02]  /*5e30*/  I2FP.F32.U32 R6, R13 ;  /* 0x0000000d00067245 */ /* 0x000fe40000201000 */
[--C-:B------:R-:W-:Y:S02]  /*5e40*/  SHF.R.U64 R19, R4, UR4, R5.reuse ;  /* 0x0000000404137c19 */ /* 0x100fe40008001205 */
[----:B------:R-:W-:Y:S01]  /*5e50*/  SHF.R.U32.HI R4, RZ, UR4, R5 ;  /* 0x00000004ff047c19 */ /* 0x000fe20008011605 */
[----:B------:R-:W-:Y:S01]  /*5e60*/  FMUL R6, R6, UR5 ;  /* 0x0000000506067c20 */ /* 0x000fe20008400000 */
[----:B------:R-:W-:-:S02]  /*5e70*/  ULDC UR4, c[0x0][0x608] ;  /* 0x0001820000047ab9 */ /* 0x000fc40000000800 */
[--C-:B------:R-:W-:Y:S01]  /*5e80*/  SHF.R.U64 R21, R19, UR4, R4.reuse ;  /* 0x0000000413157c19 */ /* 0x100fe20008001204 */
[----:B------:R0:W1:Y:S01]  /*5e90*/  F2I.U32.TRUNC.NTZ R24, R6 ;  /* 0x0000000600187305 */ /* 0x000062000020f000 */
[----:B------:R-:W-:Y:S01]  /*5ea0*/  SHF.R.U32.HI R4, RZ, UR4, R4 ;  /* 0x00000004ff047c19 */ /* 0x000fe20008011604 */
[----:B------:R-:W-:-:S03]  /*5eb0*/  ULDC UR4, c[0x0][0x658] ;  /* 0x0001960000047ab9 */ /* 0x000fc60000000800 */
[--C-:B------:R-:W-:Y:S02]  /*5ec0*/  SHF.R.U64 R20, R21, UR4, R4.reuse ;  /* 0x0000000415147c19 */ /* 0x100fe40008001204 */
[----:B------:R-:W-:-:S03]  /*5ed0*/  SHF.R.U32.HI R23, RZ, UR4, R4 ;  /* 0x00000004ff177c19 */ /* 0x000fc60008011604 */
[----:B------:R-:W-:Y:S02]  /*5ee0*/  IMAD.MOV.U32 R4, RZ, RZ, R20 ;  /* 0x000000ffff047224 */ /* 0x000fe400078e0014 */
[----:B------:R-:W-:Y:S01]  /*5ef0*/  IMAD.MOV.U32 R5, RZ, RZ, R23 ;  /* 0x000000ffff057224 */ /* 0x000fe200078e0017 */
[----:B0-----:R-:W-:Y:S06]  /*5f00*/  @!P0 BRA `(.L_x_112) ;  /* 0x0000000000288947 */ /* 0x001fec0003800000 */
        /* <DEDUP_REMOVED lines=10> */
.L_x_112:
[----:B------:R-:W-:Y:S01]  /*5fb0*/  ISETP.NE.AND P0, PT, R2, 0x1, PT ;  /* 0x000000010200780c */ /* 0x000fe20003f05270 */
[----:B------:R-:W-:Y:S01]  /*5fc0*/  ULDC UR4, c[0x0][0x648] ;  /* 0x0001920000047ab9 */ /* 0x000fe20000000800 */
[----:B------:R-:W-:Y:S01]  /*5fd0*/  LOP3.LUT R21, R21, UR22, RZ, 0xc0, !PT ;  /* 0x0000001615157c12 */ /* 0x000fe2000f8ec0ff */
[----:B-1----:R-:W-:Y:S01]  /*5fe0*/  IMAD.MOV R24, RZ, RZ, -R24 ;  /* 0x000000ffff187224 */ /* 0x002fe200078e0a18 */
[----:B------:R-:W-:Y:S01]  /*5ff0*/  SHF.R.U64 R4, R4, UR4, R5 ;  /* 0x0000000404047c19 */ /* 0x000fe20008001205 */
[----:B------:R-:W-:Y:S01]  /*6000*/  ULDC UR4, c[0x0][0x638] ;  /* 0x00018e0000047ab9 */ /* 0x000fe20000000800 */
[----:B------:R-:W-:Y:S01]  /*6010*/  LOP3.LUT R19, R19, UR13, RZ, 0xc0, !PT ;  /* 0x0000000d13137c12 */ /* 0x000fe2000f8ec0ff */
[----:B------:R-:W-:Y:S01]  /*6020*/  ULDC UR5, c[0x0][0x610] ;  /* 0x0001840000057ab9 */ /* 0x000fe20000000800 */
[----:B------:R-:W-:Y:S02]  /*6030*/  IMAD.MOV.U32 R6, RZ, RZ, R14 ;  /* 0x000000ffff067224 */ /* 0x000fe400078e000e */
[----:B------:R-:W-:-:S02]  /*6040*/  IMAD.MOV R5, RZ, RZ, -R4 ;  /* 0x000000ffff057224 */ /* 0x000fc400078e0a04 */
[----:B------:R-:W-:Y:S02]  /*6050*/  IMAD R4, R4, UR14, R21 ;  /* 0x0000000e04047c24 */ /* 0x000fe4000f8e0215 */
[----:B--2---:R-:W-:Y:S02]  /*6060*/  @P0 IMAD R15, R22, R24, R13 ;  /* 0x00000018160f0224 */ /* 0x004fe400078e020d */
[----:B------:R-:W-:Y:S01]  /*6070*/  IMAD R20, R5, UR4, R20 ;  /* 0x0000000405147c24 */ /* 0x000fe2000f8e0214 */
[----:B------:R-:W-:Y:S01]  /*6080*/  ULDC UR4, c[0x0][0x600] ;  /* 0x0001800000047ab9 */ /* 0x000fe20000000800 */
[----:B------:R-:W-:Y:S02]  /*6090*/  IMAD R15, R4, UR5, R15 ;  /* 0x00000005040f7c24 */ /* 0x000fe4000f8e020f */
[----:B------:R-:W-:Y:S02]  /*60a0*/  IMAD R20, R20, UR4, R19 ;  /* 0x0000000414147c24 */ /* 0x000fe4000f8e0213 */
[----:B------:R-:W-:-:S03]  /*60b0*/  IMAD.MOV.U32 R4, RZ, RZ, 0x1 ;  /* 0x00000001ff047424 */ /* 0x000fc600078e00ff */
[----:B------:R-:W-:Y:S02]  /*60c0*/  SEL R13, R20, R15, !P0 ;  /* 0x0000000f140d7207 */ /* 0x000fe40004000000 */
[----:B------:R-:W-:-:S07]  /*60d0*/  SEL R19, R15, R20, !P0 ;  /* 0x000000140f137207 */ /* 0x000fce0004000000 */
.L_x_110:
[----:B------:R-:W-:Y:S05]  /*60e0*/  BSYNC B1 ;  /* 0x0000000000017941 */ /* 0x000fea0003800000 */
.L_x_109:
[----:B------:R-:W-:-:S13]  /*60f0*/  LOP3.LUT P0, RZ, R4, 0xff, RZ, 0xc0, !PT ;  /* 0x000000ff04ff7812 */ /* 0x000fda000780c0ff */
[----:B------:R-:W-:Y:S05]  /*6100*/  @P0 BRA `(.L_x_113) ;  /* 0xfffffff400000947 */ /* 0x000fea000383ffff */
[----:B------:R-:W-:Y:S05]  /*6110*/  BSYNC B0 ;  /* 0x0000000000007941 */ /* 0x000fea0003800000 */
.L_x_102:
[----:B------:R-:W-:-:S03]  /*6120*/  UMOV UR4, 0xffffffff ;  /* 0xffffffff00047882 */ /* 0x000fc60000000000 */
[----:B------:R-:W-:Y:S05]  /*6130*/  BRA.DIV UR4, `(.L_x_114) ;  /* 0x0000000604147947 */ /* 0x000fea000b800000 */
[----:B------:R-:W-:-:S13]  /*6140*/  ELECT P6, URZ, PT ;  /* 0x00000000003f782f */ /* 0x000fda00038c0000 */
.L_x_128:
[----:B------:R-:W-:Y:S04]  /*6150*/  BSSY B0, `(.L_x_115) ;  /* 0x000002b000007945 */ /* 0x000fe80003800000 */
[----:B------:R-:W-:Y:S05]  /*6160*/  @!P6 BRA `(.L_x_116) ;  /* 0x0000000000a4e947 */ /* 0x000fea0003800000 */
[----:B------:R-:W-:-:S04]  /*6170*/  LOP3.LUT R18, R18, 0x2, RZ, 0xfc, !PT ;  /* 0x0000000212127812 */ /* 0x000fc800078efcff */
[----:B------:R-:W-:-:S13]  /*6180*/  ISETP.NE.AND P0, PT, R18, 0x3, PT ;  /* 0x000000031200780c */ /* 0x000fda0003f05270 */
[----:B------:R-:W-:Y:S05]  /*6190*/  @!P0 BRA `(.L_x_117) ;  /* 0x0000000000048947 */ /* 0x000fea0003800000 */
[----:B------:R-:W-:Y:S01]  /*61a0*/  BPT.TRAP 0x1 ;  /* 0x000000040000795c */ /* 0x000fe20000300000 */
.L_x_117:
[----:B------:R-:W0:Y:S01]  /*61b0*/  S2R R3, SR_CgaCtaId ;  /* 0x0000000000037919 */ /* 0x000e220000008800 */
[----:B------:R-:W-:Y:S02]  /*61c0*/  MOV R0, 0x400 ;  /* 0x0000040000007802 */ /* 0x000fe40000000f00 */
[----:B------:R-:W-:Y:S02]  /*61d0*/  SHF.L.U32 R2, R10, 0x1f, RZ ;  /* 0x0000001f0a027819 */ /* 0x000fe400000006ff */
[----:B0-----:R-:W-:-:S05]  /*61e0*/  LEA R0, R3, R0, 0x18 ;  /* 0x0000000003007211 */ /* 0x001fca00078ec0ff */
[----:B------:R-:W-:-:S04]  /*61f0*/  VIADD R0, R0, 0x20 ;  /* 0x0000002000007836 */ /* 0x000fc80000000000 */
[C---:B------:R-:W-:Y:S02]  /*6200*/  IMAD R5, R9.reuse, 0x8, R0 ;  /* 0x0000000809057824 */ /* 0x040fe400078e0200 */
[----:B------:R-:W-:Y:S02]  /*6210*/  VIADD R9, R9, 0x1 ;  /* 0x0000000109097836 */ /* 0x000fe40000000000 */
[----:B------:R-:W0:Y:S03]  /*6220*/  SYNCS.PHASECHK.TRANS64.TRYWAIT P0, [R5+URZ], R2 ;  /* 0x00000002050075a7 */ /* 0x000e26000800017f */
[----:B------:R-:W-:-:S04]  /*6230*/  ISETP.NE.AND P1, PT, R9, 0x4, PT ;  /* 0x000000040900780c */ /* 0x000fc80003f25270 */
[----:B------:R-:W-:Y:S02]  /*6240*/  SEL R3, RZ, 0x1, P1 ;  /* 0x00000001ff037807 */ /* 0x000fe40000800000 */
[----:B------:R-:W-:Y:S02]  /*6250*/  SEL R9, R9, RZ, P1 ;  /* 0x000000ff09097207 */ /* 0x000fe40000800000 */
[----:B------:R-:W-:-:S03]  /*6260*/  LOP3.LUT R10, R10, R3, RZ, 0x3c, !PT ;  /* 0x000000030a0a7212 */ /* 0x000fc600078e3cff */
[----:B------:R-:W-:Y:S01]  /*6270*/  IMAD R7, R9, 0x8, R0 ;  /* 0x0000000809077824 */ /* 0x000fe200078e0200 */
[----:B------:R-:W-:Y:S01]  /*6280*/  SHF.L.U32 R4, R10, 0x1f, RZ ;  /* 0x0000001f0a047819 */ /* 0x000fe200000006ff */
[----:B0-----:R-:W-:Y:S06]  /*6290*/  @!P0 BRA `(.L_x_118) ;  /* 0x0000000000dc8947 */ /* 0x001fec0003800000 */
.L_x_129:
[----:B------:R-:W1:Y:S01]  /*62a0*/  SYNCS.PHASECHK.TRANS64.TRYWAIT P0, [R7+URZ], R4 ;  /* 0x00000004070075a7 */ /* 0x000e62000800017f */
[----:B0-----:R-:W-:-:S05]  /*62b0*/  VIADD R2, R9, 0x1 ;  /* 0x0000000109027836 */ /* 0x001fca0000000000 */
[----:B------:R-:W-:-:S04]  /*62c0*/  ISETP.NE.AND P1, PT, R2, 0x4, PT ;  /* 0x000000040200780c */ /* 0x000fc80003f25270 */
[----:B------:R-:W-:Y:S02]  /*62d0*/  SEL R3, RZ, 0x1, P1 ;  /* 0x00000001ff037807 */ /* 0x000fe40000800000 */
[----:B------:R-:W-:Y:S02]  /*62e0*/  SEL R9, R2, RZ, P1 ;  /* 0x000000ff02097207 */ /* 0x000fe40000800000 */
[----:B------:R-:W-:-:S03]  /*62f0*/  LOP3.LUT R11, R10, R3, RZ, 0x3c, !PT ;  /* 0x000000030a0b7212 */ /* 0x000fc600078e3cff */
[----:B------:R-:W-:Y:S01]  /*6300*/  IMAD R6, R9, 0x8, R0 ;  /* 0x0000000809067824 */ /* 0x000fe200078e0200 */
[----:B------:R-:W-:Y:S01]  /*6310*/  SHF.L.U32 R5, R11, 0x1f, RZ ;  /* 0x0000001f0b057819 */ /* 0x000fe200000006ff */
[----:B-1----:R-:W-:Y:S06]  /*6320*/  @!P0 BRA `(.L_x_119) ;  /* 0x0000000000cc8947 */ /* 0x002fec0003800000 */
.L_x_130:
[----:B------:R-:W1:Y:S01]  /*6330*/  SYNCS.PHASECHK.TRANS64.TRYWAIT P0, [R6+URZ], R5 ;  /* 0x00000005060075a7 */ /* 0x000e62000800017f */
[----:B------:R-:W-:-:S05]  /*6340*/  VIADD R2, R9, 0x1 ;  /* 0x0000000109027836 */ /* 0x000fca0000000000 */
[----:B------:R-:W-:-:S04]  /*6350*/  ISETP.NE.AND P1, PT, R2, 0x4, PT ;  /* 0x000000040200780c */ /* 0x000fc80003f25270 */
[----:B0-----:R-:W-:Y:S02]  /*6360*/  SEL R4, RZ, 0x1, P1 ;  /* 0x00000001ff047807 */ /* 0x001fe40000800000 */
[----:B------:R-:W-:Y:S02]  /*6370*/  SEL R3, R2, RZ, P1 ;  /* 0x000000ff02037207 */ /* 0x000fe40000800000 */
[----:B------:R-:W-:Y:S01]  /*6380*/  LOP3.LUT R4, R11, R4, RZ, 0x3c, !PT ;  /* 0x000000040b047212 */ /* 0x000fe200078e3cff */
[----:B-1----:R-:W-:Y:S06]  /*6390*/  @!P0 BRA `(.L_x_120) ;  /* 0x0000000000c48947 */ /* 0x002fec0003800000 */
.L_x_131:
[----:B------:R-:W-:Y:S01]  /*63a0*/  IMAD R3, R3, 0x8, R0 ;  /* 0x0000000803037824 */ /* 0x000fe200078e0200 */
[----:B------:R-:W-:-:S07]  /*63b0*/  SHF.L.U32 R0, R4, 0x1f, RZ ;  /* 0x0000001f04007819 */ /* 0x000fce00000006ff */
.L_x_121:
[----:B-1----:R1:W2:Y:S02]  /*63c0*/  SYNCS.PHASECHK.TRANS64.TRYWAIT P0, [R3+URZ], R0 ;  /* 0x00000000030075a7 */ /* 0x0022a4000800017f */
[----:B--2---:R-:W-:Y:S05]  /*63d0*/  @!P0 NANOSLEEP.SYNCS 0x989680 ;  /* 0x009896800000895d */ /* 0x004fea0003900000 */
[----:B------:R-:W2:Y:S02]  /*63e0*/  @!P0 SYNCS.PHASECHK.TRANS64 P0, [R3+URZ], R0 ;  /* 0x00000000030085a7 */ /* 0x000ea4000800007f */
[----:B--2---:R-:W-:Y:S05]  /*63f0*/  @!P0 BRA `(.L_x_121) ;  /* 0xfffffffc00f08947 */ /* 0x004fea000383ffff */
.L_x_116:
[----:B------:R-:W-:Y:S05]  /*6400*/  BSYNC B0 ;  /* 0x0000000000007941 */ /* 0x000fea0003800000 */
.L_x_115:
[----:B------:R-:W-:Y:S05]  /*6410*/  EXIT ;  /* 0x000000000000794d */ /* 0x000fea0003800000 */
.L_x_21:
[----:B-1----:R1:W2:Y:S02]  /*6420*/  SYNCS.PHASECHK.TRANS64.TRYWAIT P1, [R3+URZ], R0 ;  /* 0x00000000030075a7 */ /* 0x0022a4000802017f */
[----:B--2---:R-:W-:Y:S05]  /*6430*/  @!P1 NANOSLEEP.SYNCS 0x989680 ;  /* 0x009896800000995d */ /* 0x004fea0003900000 */
[----:B------:R-:W2:Y:S02]  /*6440*/  @!P1 SYNCS.PHASECHK.TRANS64 P1, [R3+URZ], R0 ;  /* 0x00000000030095a7 */ /* 0x000ea4000802007f */
[----:B--2---:R-:W-:Y:S05]  /*6450*/  @!P1 BRA `(.L_x_21) ;  /* 0xfffffffc00f09947 */ /* 0x004fea000383ffff */
[----:B------:R-:W-:Y:S05]  /*6460*/  BRA `(.L_x_20) ;  /* 0xffffffb000d07947 */ /* 0x000fea000383ffff */
.L_x_26:
[----:B-1----:R1:W2:Y:S02]  /*6470*/  SYNCS.PHASECHK.TRANS64.TRYWAIT P1, [R5+URZ], R4 ;  /* 0x00000004050075a7 */ /* 0x0022a4000802017f */
[----:B--2---:R-:W-:Y:S05]  /*6480*/  @!P1 NANOSLEEP.SYNCS 0x989680 ;  /* 0x009896800000995d */ /* 0x004fea0003900000 */
[----:B------:R-:W2:Y:S02]  /*6490*/  @!P1 SYNCS.PHASECHK.TRANS64 P1, [R5+URZ], R4 ;  /* 0x00000004050095a7 */ /* 0x000ea4000802007f */
[----:B--2---:R-:W-:Y:S05]  /*64a0*/  @!P1 BRA `(.L_x_26) ;  /* 0xfffffffc00f09947 */ /* 0x004fea000383ffff */
[----:B------:R-:W-:Y:S05]  /*64b0*/  BRA `(.L_x_25) ;  /* 0xffffffb8001c7947 */ /* 0x000fea000383ffff */
.L_x_103:
[----:B------:R-:W-:Y:S01]  /*64c0*/  BSSY B1, `(.L_x_122) ;  /* 0x0000006000017945 */ /* 0x000fe20003800000 */
[----:B------:R-:W-:-:S07]  /*64d0*/  IMAD.MOV.U32 R15, RZ, RZ, -0x1 ;  /* 0xffffffffff0f7424 */ /* 0x000fce00078e00ff */
[----:B------:R-:W-:Y:S05]  /*64e0*/  WARPSYNC.COLLECTIVE R15, `(.L_x_123) ;  /* 0x000000000f0c7348 */ /* 0x000fea0003c00000 */
[----:B------:R-:W-:Y:S02]  /*64f0*/  ELECT P6, UR62, PT ;  /* 0x00000000003e782f */ /* 0x000fe400038c0000 */
[----:B------:R-:W-:Y:S01]  /*6500*/  MOV R14, UR62 ;  /* 0x0000003e000e7c02 */ /* 0x000fe20008000f00 */
[----:B------:R-:W-:Y:S10]  /*6510*/  ENDCOLLECTIVE ;  /* 0x000000000000791b */ /* 0x000ff40003800000 */
.L_x_123:
[----:B------:R-:W-:Y:S05]  /*6520*/  BSYNC B1 ;  /* 0x0000000000017941 */ /* 0x000fea0003800000 */
.L_x_122:
[----:B------:R-:W-:Y:S05]  /*6530*/  BRA `(.L_x_124) ;  /* 0xfffffff000007947 */ /* 0x000fea000383ffff */
.L_x_106:
[----:B-1----:R1:W2:Y:S02]  /*6540*/  SYNCS.PHASECHK.TRANS64.TRYWAIT P0, [R20+URZ+0x20], R13 ;  /* 0x0000200d140075a7 */ /* 0x0022a4000800017f */
[----:B--2---:R-:W-:Y:S05]  /*6550*/  @!P0 NANOSLEEP.SYNCS 0x989680 ;  /* 0x009896800000895d */ /* 0x004fea0003900000 */
[----:B------:R-:W2:Y:S02]  /*6560*/  @!P0 SYNCS.PHASECHK.TRANS64 P0, [R20+URZ+0x20], R13 ;  /* 0x0000200d140085a7 */ /* 0x000ea4000800007f */
[----:B--2---:R-:W-:Y:S05]  /*6570*/  @!P0 BRA `(.L_x_106) ;  /* 0xfffffffc00f08947 */ /* 0x004fea000383ffff */
[----:B------:R-:W-:Y:S05]  /*6580*/  BRA `(.L_x_125) ;  /* 0xfffffff0003c7947 */ /* 0x000fea000383ffff */
.L_x_114:
[----:B------:R-:W-:Y:S01]  /*6590*/  BSSY B0, `(.L_x_126) ;  /* 0x0000006000007945 */ /* 0x000fe20003800000 */
[----:B------:R-:W-:-:S07]  /*65a0*/  IMAD.MOV.U32 R15, RZ, RZ, -0x1 ;  /* 0xffffffffff0f7424 */ /* 0x000fce00078e00ff */
[----:B------:R-:W-:Y:S05]  /*65b0*/  WARPSYNC.COLLECTIVE R15, `(.L_x_127) ;  /* 0x000000000f0c7348 */ /* 0x000fea0003c00000 */
[----:B------:R-:W-:Y:S02]  /*65c0*/  ELECT P6, UR62, PT ;  /* 0x00000000003e782f */ /* 0x000fe400038c0000 */
[----:B------:R-:W-:Y:S01]  /*65d0*/  MOV R14, UR62 ;  /* 0x0000003e000e7c02 */ /* 0x000fe20008000f00 */
[----:B------:R-:W-:Y:S10]  /*65e0*/  ENDCOLLECTIVE ;  /* 0x000000000000791b */ /* 0x000ff40003800000 */
.L_x_127:
[----:B------:R-:W-:Y:S05]  /*65f0*/  BSYNC B0 ;  /* 0x0000000000007941 */ /* 0x000fea0003800000 */
.L_x_126:
[----:B------:R-:W-:Y:S05]  /*6600*/  BRA `(.L_x_128) ;  /* 0xfffffff800d07947 */ /* 0x000fea000383ffff */
.L_x_118:
[----:B0-----:R0:W1:Y:S02]  /*6610*/  SYNCS.PHASECHK.TRANS64.TRYWAIT P0, [R5+URZ], R2 ;  /* 0x00000002050075a7 */ /* 0x001064000800017f */
[----:B-1----:R-:W-:Y:S05]  /*6620*/  @!P0 NANOSLEEP.SYNCS 0x989680 ;  /* 0x009896800000895d */ /* 0x002fea0003900000 */
[----:B------:R-:W1:Y:S02]  /*6630*/  @!P0 SYNCS.PHASECHK.TRANS64 P0, [R5+URZ], R2 ;  /* 0x00000002050085a7 */ /* 0x000e64000800007f */
[----:B-1----:R-:W-:Y:S05]  /*6640*/  @!P0 BRA `(.L_x_118) ;  /* 0xfffffffc00f08947 */ /* 0x002fea000383ffff */
[----:B------:R-:W-:Y:S05]  /*6650*/  BRA `(.L_x_129) ;  /* 0xfffffffc00107947 */ /* 0x000fea000383ffff */
.L_x_119:
[----:B0-----:R0:W1:Y:S02]  /*6660*/  SYNCS.PHASECHK.TRANS64.TRYWAIT P0, [R7+URZ], R4 ;  /* 0x00000004070075a7 */ /* 0x001064000800017f */
[----:B-1----:R-:W-:Y:S05]  /*6670*/  @!P0 NANOSLEEP.SYNCS 0x989680 ;  /* 0x009896800000895d */ /* 0x002fea0003900000 */
[----:B------:R-:W1:Y:S02]  /*6680*/  @!P0 SYNCS.PHASECHK.TRANS64 P0, [R7+URZ], R4 ;  /* 0x00000004070085a7 */ /* 0x000e64000800007f */
[----:B-1----:R-:W-:Y:S05]  /*6690*/  @!P0 BRA `(.L_x_119) ;  /* 0xfffffffc00f08947 */ /* 0x002fea000383ffff */
[----:B------:R-:W-:Y:S05]  /*66a0*/  BRA `(.L_x_130) ;  /* 0xfffffffc00207947 */ /* 0x000fea000383ffff */
.L_x_120:
[----:B0-----:R0:W1:Y:S02]  /*66b0*/  SYNCS.PHASECHK.TRANS64.TRYWAIT P0, [R6+URZ], R5 ;  /* 0x00000005060075a7 */ /* 0x001064000800017f */
[----:B-1----:R-:W-:Y:S05]  /*66c0*/  @!P0 NANOSLEEP.SYNCS 0x989680 ;  /* 0x009896800000895d */ /* 0x002fea0003900000 */
[----:B------:R-:W1:Y:S02]  /*66d0*/  @!P0 SYNCS.PHASECHK.TRANS64 P0, [R6+URZ], R5 ;  /* 0x00000005060085a7 */ /* 0x000e64000800007f */
[----:B-1----:R-:W-:Y:S05]  /*66e0*/  @!P0 BRA `(.L_x_120) ;  /* 0xfffffffc00f08947 */ /* 0x002fea000383ffff */
[----:B------:R-:W-:Y:S05]  /*66f0*/  BRA `(.L_x_131) ;  /* 0xfffffffc00287947 */ /* 0x000fea000383ffff */
.L_x_132:
[----:B------:R-:W-:-:S00]  /*6700*/  BRA `(.L_x_132) ;  /* 0xfffffffc00fc7947 */ /* 0x000fc0000383ffff */
[----:B------:R-:W-:-:S00]  /*6710*/  NOP ;  /* 0x0000000000007918 */ /* 0x000fc00000000000 */
        /* <DEDUP_REMOVED lines=14> */
.L_x_133:


//--------------------- .nv.global.init           --------------------------
	.section	.nv.global.init,"aw",@progbits
.nv.global.init:
	.type		$str$22,@object
	.size		$str$22,($str$23 - $str$22)
$str$22:
        /*0000*/ 	.byte	0x6b, 0x5f, 0x74, 0x69, 0x6c, 0x65, 0x5f, 0x63, 0x6f, 0x75, 0x6e, 0x74, 0x20, 0x3e, 0x3d, 0x20
        /*0010*/ 	.byte	0x31, 0x00
	.type		$str$23,@object
	.size		$str$23,(__unnamed_1 - $str$23)
$str$23:
        /*0012*/ 	.byte	0x2f, 0x74, 0x6d, 0x70, 0x2f, 0x63, 0x75, 0x74, 0x6c, 0x61, 0x73, 0x73, 0x5f, 0x73, 0x77, 0x65
        /*0022*/ 	.byte	0x65, 0x70, 0x5f, 0x73, 0x72, 0x63, 0x2f, 0x69, 0x6e, 0x63, 0x6c, 0x75, 0x64, 0x65, 0x2f, 0x63
        /*0032*/ 	.byte	0x75, 0x74, 0x6c, 0x61, 0x73, 0x73, 0x2f, 0x67, 0x65, 0x6d, 0x6d, 0x2f, 0x63, 0x6f, 0x6c, 0x6c
        /*0042*/ 	.byte	0x65, 0x63, 0x74, 0x69, 0x76, 0x65, 0x2f, 0x73, 0x6d, 0x39, 0x30, 0x5f, 0x6d, 0x6d, 0x61, 0x5f
        /*0052*/ 	.byte	0x74, 0x6d, 0x61, 0x5f, 0x67, 0x6d, 0x6d, 0x61, 0x5f, 0x73, 0x73, 0x5f, 0x77, 0x61, 0x72, 0x70
        /*0062*/ 	.byte	0x73, 0x70, 0x65, 0x63, 0x69, 0x61, 0x6c, 0x69, 0x7a, 0x65, 0x64, 0x2e, 0x68, 0x70, 0x70, 0x00
	.type		__unnamed_1,@object
	.size		__unnamed_1,(.L_0 - __unnamed_1)
__unnamed_1:
        /*0072*/ 	.byte	0x76, 0x6f, 0x69, 0x64, 0x20, 0x63, 0x75, 0x74, 0x6c, 0x61, 0x73, 0x73, 0x3a, 0x3a, 0x67, 0x65
        /* <DEDUP_REMOVED lines=178> */
.L_0:


//--------------------- .nv.shared._ZN7cutlass13device_kernelINS_4gemm6kernel13GemmUniversalIN4cute5tupleIJiiiiEEENS1_10collective13CollectiveMmaINS1_34MainloopSm90TmaGmmaWarpSpecializedILi4ENS5_IJNS4_1CILi2EEESB_NSA_ILi1EEEEEENS1_35KernelTmaWarpSpecializedCooperativeEEENS5_IJNSA_ILi128EEENSA_ILi64EEESH_EEENS_10tfloat32_tENS5_IJlSC_lEEESJ_SK_NS4_8TiledMMAINS4_8MMA_AtomIJNS4_4SM904GMMA29MMA_64x64x8_F32TF32TF32_SS_TNILNSO_7ScaleInE1ELSQ_1EEEEEENS4_6LayoutINS5_IJSB_SC_SC_EEENS5_IJSC_NSA_ILi0EEESV_EEEEENS5_IJNS4_10UnderscoreESY_SY_EEEEENS4_23SM90_TMA_LOAD_MULTICASTENS4_14ComposedLayoutINS4_7SwizzleILi3ELi4ELi3EEENS4_18smem_ptr_flag_bitsILi32EEENST_INS5_IJNSA_ILi8EEENSA_ILi32EEEEEENS5_IJS18_SC_EEEEEEEvNS4_8identityES11_S1C_vS1D_EENS_8epilogue10collective6detail29Sm90TmaWarpSpecializedAdapterINS1G_15DefaultEpilogueISJ_SK_SK_NS1F_6thread17LinearCombinationISJ_Li1EffLNS1K_9ScaleType4KindE0ELNS_15FloatRoundStyleE2ESJ_EENS1_15EpilogueDefaultEEEEEvvEEEEvNT_6ParamsE --------------------------
	.section	.nv.shared._ZN7cutlass13device_kernelINS_4gemm6kernel13GemmUniversalIN4cute5tupleIJiiiiEEENS1_10collective13CollectiveMmaINS1_34MainloopSm90TmaGmmaWarpSpecializedILi4ENS5_IJNS4_1CILi2EEESB_NSA_ILi1EEEEEENS1_35KernelTmaWarpSpecializedCooperativeEEENS5_IJNSA_ILi128EEENSA_ILi64EEESH_EEENS_10tfloat32_tENS5_IJlSC_lEEESJ_SK_NS4_8TiledMMAINS4_8MMA_AtomIJNS4_4SM904GMMA29MMA_64x64x8_F32TF32TF32_SS_TNILNSO_7ScaleInE1ELSQ_1EEEEEENS4_6LayoutINS5_IJSB_SC_SC_EEENS5_IJSC_NSA_ILi0EEESV_EEEEENS5_IJNS4_10UnderscoreESY_SY_EEEEENS4_23SM90_TMA_LOAD_MULTICASTENS4_14ComposedLayoutINS4_7SwizzleILi3ELi4ELi3EEENS4_18smem_ptr_flag_bitsILi32EEENST_INS5_IJNSA_ILi8EEENSA_ILi32EEEEEENS5_IJS18_SC_EEEEEEEvNS4_8identityES11_S1C_vS1D_EENS_8epilogue10collective6detail29Sm90TmaWarpSpecializedAdapterINS1G_15DefaultEpilogueISJ_SK_SK_NS1F_6thread17LinearCombinationISJ_Li1EffLNS1K_9ScaleType4KindE0ELNS_15FloatRoundStyleE2ESJ_EENS1_15EpilogueDefaultEEEEEvvEEEEvNT_6ParamsE,"aw",@nobits
	.sectionflags	@""
	.align	16
	.zero		1024


//--------------------- .nv.shared.reserved.0     --------------------------
	.section	.nv.shared.reserved.0,"aw",@nobits
	.weak		__nv_reservedSMEM_offset_0_alias
	.size		__nv_reservedSMEM_offset_0_alias, 0, 0
	.other		__nv_reservedSMEM_offset_0_alias,@"STO_CUDA_RESERVED_SHARED STV_DEFAULT"
__nv_reservedSMEM_offset_0_alias:
	.zero		0


//--------------------- .nv.global                --------------------------
	.section	.nv.global,"aw",@nobits
.nv.global:
	.type		_ZN39_INTERNAL_60ade873_4_k_cu_912fccec_69924cute1_E,@object
	.size		_ZN39_INTERNAL_60ade873_4_k_cu_912fccec_69924cute1_E,(_ZN39_INTERNAL_60ade873_4_k_cu_912fccec_69924cuda3std3__45__cpo6cbeginE - _ZN39_INTERNAL_60ade873_4_k_cu_912fccec_69924cute1_E)
_ZN39_INTERNAL_60ade873_4_k_cu_912fccec_69924cute1_E:
	.zero		1
	.type		_ZN39_INTERNAL_60ade873_4_k_cu_912fccec_69924cuda3std3__45__cpo6cbeginE,@object
	.size		_ZN39_INTERNAL_60ade873_4_k_cu_912fccec_69924cuda3std3__45__cpo6cbeginE,(_ZN39_INTERNAL_60ade873_4_k_cu_912fccec_69924cuda3std3__48in_placeE - _ZN39_INTERNAL_60ade873_4_k_cu_912fccec_69924cuda3std3__45__cpo6cbeginE)
_ZN39_INTERNAL_60ade873_4_k_cu_912fccec_69924cuda3std3__45__cpo6cbeginE:
	.zero		1
	.type		_ZN39_INTERNAL_60ade873_4_k_cu_912fccec_69924cuda3std3__48in_placeE,@object
	.size		_ZN39_INTERNAL_60ade873_4_k_cu_912fccec_69924cuda3std3__48in_placeE,(_ZN39_INTERNAL_60ade873_4_k_cu_912fccec_69924cuda3std6ranges3__45__cpo9iter_moveE - _ZN39_INTERNAL_60ade873_4_k_cu_912fccec_69924cuda3std3__48in_placeE)
_ZN39_INTERNAL_60ade873_4_k_cu_912fccec_69924cuda3std3__48in_placeE:
	.zero		1
	.type		_ZN39_INTERNAL_60ade873_4_k_cu_912fccec_69924cuda3std6ranges3__45__cpo9iter_moveE,@object
	.size		_ZN39_INTERNAL_60ade873_4_k_cu_912fccec_69924cuda3std6ranges3__45__cpo9iter_moveE,(_ZN39_INTERNAL_60ade873_4_k_cu_912fccec_69924cuda3std3__45__cpo5beginE - _ZN39_INTERNAL_60ade873_4_k_cu_912fccec_69924cuda3std6ranges3__45__cpo9iter_moveE)
_ZN39_INTERNAL_60ade873_4_k_cu_912fccec_69924cuda3std6ranges3__45__cpo9iter_moveE:
	.zero		1
	.type		_ZN39_INTERNAL_60ade873_4_k_cu_912fccec_69924cuda3std3__45__cpo5beginE,@object
	.size		_ZN39_INTERNAL_60ade873_4_k_cu_912fccec_69924cuda3std3__45__cpo5beginE,(_ZN39_INTERNAL_60ade873_4_k_cu_912fccec_69924cuda3std3__441_GLOBAL__N__60ade873_4_k_cu_912fccec_69926ignoreE - _ZN39_INTERNAL_60ade873_4_k_cu_912fccec_69924cuda3std3__45__cpo5beginE)
_ZN39_INTERNAL_60ade873_4_k_cu_912fccec_69924cuda3std3__45__cpo5beginE:
	.zero		1
	.type		_ZN39_INTERNAL_60ade873_4_k_cu_912fccec_69924cuda3std3__441_GLOBAL__N__60ade873_4_k_cu_912fccec_69926ignoreE,@object
	.size		_ZN39_INTERNAL_60ade873_4_k_cu_912fccec_69924cuda3std3__441_GLOBAL__N__60ade873_4_k_cu_912fccec_69926ignoreE,(_ZN39_INTERNAL_60ade873_4_k_cu_912fccec_69924cute7productE - _ZN39_INTERNAL_60ade873_4_k_cu_912fccec_69924cuda3std3__441_GLOBAL__N__60ade873_4_k_cu_912fccec_69926ignoreE)
_ZN39_INTERNAL_60ade873_4_k_cu_912fccec_69924cuda3std3__441_GLOBAL__N__60ade873_4_k_cu_912fccec_69926ignoreE:
	.zero		1
	.type		_ZN39_INTERNAL_60ade873_4_k_cu_912fccec_69924cute7productE,@object
	.size		_ZN39_INTERNAL_60ade873_4_k_cu_912fccec_69924cute7productE,(_ZN39_INTERNAL_60ade873_4_k_cu_912fccec_69924cuda3std3__45__cpo3endE - _ZN39_INTERNAL_60ade873_4_k_cu_912fccec_69924cute7productE)
_ZN39_INTERNAL_60ade873_4_k_cu_912fccec_69924cute7productE:
	.zero		1
	.type		_ZN39_INTERNAL_60ade873_4_k_cu_912fccec_69924cuda3std3__45__cpo3endE,@object
	.size		_ZN39_INTERNAL_60ade873_4_k_cu_912fccec_69924cuda3std3__45__cpo3endE,(_ZN39_INTERNAL_60ade873_4_k_cu_912fccec_69924cuda3std3__419piecewise_constructE - _ZN39_INTERNAL_60ade873_4_k_cu_912fccec_69924cuda3std3__45__cpo3endE)
_ZN39_INTERNAL_60ade873_4_k_cu_912fccec_69924cuda3std3__45__cpo3endE:
	.zero		1
	.type		_ZN39_INTERNAL_60ade873_4_k_cu_912fccec_69924cuda3std3__419piecewise_constructE,@object
	.size		_ZN39_INTERNAL_60ade873_4_k_cu_912fccec_69924cuda3std3__419piecewise_constructE,(_ZN39_INTERNAL_60ade873_4_k_cu_912fccec_69924cuda3std3__45__cpo4cendE - _ZN39_INTERNAL_60ade873_4_k_cu_912fccec_69924cuda3std3__419piecewise_constructE)
_ZN39_INTERNAL_60ade873_4_k_cu_912fccec_69924cuda3std3__419piecewise_constructE:
	.zero		1
	.type		_ZN39_INTERNAL_60ade873_4_k_cu_912fccec_69924cuda3std3__45__cpo4cendE,@object
	.size		_ZN39_INTERNAL_60ade873_4_k_cu_912fccec_69924cuda3std3__45__cpo4cendE,(_ZN39_INTERNAL_60ade873_4_k_cu_912fccec_69924cuda3std6ranges3__45__cpo4swapE - _ZN39_INTERNAL_60ade873_4_k_cu_912fccec_69924cuda3std3__45__cpo4cendE)
_ZN39_INTERNAL_60ade873_4_k_cu_912fccec_69924cuda3std3__45__cpo4cendE:
	.zero		1
	.type		_ZN39_INTERNAL_60ade873_4_k_cu_912fccec_69924cuda3std6ranges3__45__cpo4swapE,@object
	.size		_ZN39_INTERNAL_60ade873_4_k_cu_912fccec_69924cuda3std6ranges3__45__cpo4swapE,(.L_8 - _ZN39_INTERNAL_60ade873_4_k_cu_912fccec_69924cuda3std6ranges3__45__cpo4swapE)
_ZN39_INTERNAL_60ade873_4_k_cu_912fccec_69924cuda3std6ranges3__45__cpo4swapE:
	.zero		1
.L_8:


//--------------------- .nv.constant0._ZN7cutlass13device_kernelINS_4gemm6kernel13GemmUniversalIN4cute5tupleIJiiiiEEENS1_10collective13CollectiveMmaINS1_34MainloopSm90TmaGmmaWarpSpecializedILi4ENS5_IJNS4_1CILi2EEESB_NSA_ILi1EEEEEENS1_35KernelTmaWarpSpecializedCooperativeEEENS5_IJNSA_ILi128EEENSA_ILi64EEESH_EEENS_10tfloat32_tENS5_IJlSC_lEEESJ_SK_NS4_8TiledMMAINS4_8MMA_AtomIJNS4_4SM904GMMA29MMA_64x64x8_F32TF32TF32_SS_TNILNSO_7ScaleInE1ELSQ_1EEEEEENS4_6LayoutINS5_IJSB_SC_SC_EEENS5_IJSC_NSA_ILi0EEESV_EEEEENS5_IJNS4_10UnderscoreESY_SY_EEEEENS4_23SM90_TMA_LOAD_MULTICASTENS4_14ComposedLayoutINS4_7SwizzleILi3ELi4ELi3EEENS4_18smem_ptr_flag_bitsILi32EEENST_INS5_IJNSA_ILi8EEENSA_ILi32EEEEEENS5_IJS18_SC_EEEEEEEvNS4_8identityES11_S1C_vS1D_EENS_8epilogue10collective6detail29Sm90TmaWarpSpecializedAdapterINS1G_15DefaultEpilogueISJ_SK_SK_NS1F_6thread17LinearCombinationISJ_Li1EffLNS1K_9ScaleType4KindE0ELNS_15FloatRoundStyleE2ESJ_EENS1_15EpilogueDefaultEEEEEvvEEEEvNT_6ParamsE --------------------------
	.section	.nv.constant0._ZN7cutlass13device_kernelINS_4gemm6kernel13GemmUniversalIN4cute5tupleIJiiiiEEENS1_10collective13CollectiveMmaINS1_34MainloopSm90TmaGmmaWarpSpecializedILi4ENS5_IJNS4_1CILi2EEESB_NSA_ILi1EEEEEENS1_35KernelTmaWarpSpecializedCooperativeEEENS5_IJNSA_ILi128EEENSA_ILi64EEESH_EEENS_10tfloat32_tENS5_IJlSC_lEEESJ_SK_NS4_8TiledMMAINS4_8MMA_AtomIJNS4_4SM904GMMA29MMA_64x64x8_F32TF32TF32_SS_TNILNSO_7ScaleInE1ELSQ_1EEEEEENS4_6LayoutINS5_IJSB_SC_SC_EEENS5_IJSC_NSA_ILi0EEESV_EEEEENS5_IJNS4_10UnderscoreESY_SY_EEEEENS4_23SM90_TMA_LOAD_MULTICASTENS4_14ComposedLayoutINS4_7SwizzleILi3ELi4ELi3EEENS4_18smem_ptr_flag_bitsILi32EEENST_INS5_IJNSA_ILi8EEENSA_ILi32EEEEEENS5_IJS18_SC_EEEEEEEvNS4_8identityES11_S1C_vS1D_EENS_8epilogue10collective6detail29Sm90TmaWarpSpecializedAdapterINS1G_15DefaultEpilogueISJ_SK_SK_NS1F_6thread17LinearCombinationISJ_Li1EffLNS1K_9ScaleType4KindE0ELNS_15FloatRoundStyleE2ESJ_EENS1_15EpilogueDefaultEEEEEvvEEEEvNT_6ParamsE,"a",@progbits
	.sectionflags	@""
	.align	4
.nv.constant0._ZN7cutlass13device_kernelINS_4gemm6kernel13GemmUniversalIN4cute5tupleIJiiiiEEENS1_10collective13CollectiveMmaINS1_34MainloopSm90TmaGmmaWarpSpecializedILi4ENS5_IJNS4_1CILi2EEESB_NSA_ILi1EEEEEENS1_35KernelTmaWarpSpecializedCooperativeEEENS5_IJNSA_ILi128EEENSA_ILi64EEESH_EEENS_10tfloat32_tENS5_IJlSC_lEEESJ_SK_NS4_8TiledMMAINS4_8MMA_AtomIJNS4_4SM904GMMA29MMA_64x64x8_F32TF32TF32_SS_TNILNSO_7ScaleInE1ELSQ_1EEEEEENS4_6LayoutINS5_IJSB_SC_SC_EEENS5_IJSC_NSA_ILi0EEESV_EEEEENS5_IJNS4_10UnderscoreESY_SY_EEEEENS4_23SM90_TMA_LOAD_MULTICASTENS4_14ComposedLayoutINS4_7SwizzleILi3ELi4ELi3EEENS4_18smem_ptr_flag_bitsILi32EEENST_INS5_IJNSA_ILi8EEENSA_ILi32EEEEEENS5_IJS18_SC_EEEEEEEvNS4_8identityES11_S1C_vS1D_EENS_8epilogue10collective6detail29Sm90TmaWarpSpecializedAdapterINS1G_15DefaultEpilogueISJ_SK_SK_NS1F_6thread17LinearCombinationISJ_Li1EffLNS1K_9ScaleType4KindE0ELNS_15FloatRoundStyleE2ESJ_EENS1_15EpilogueDefaultEEEEEvvEEEEvNT_6ParamsE:
	.zero		1664


//--------------------- SYMBOLS --------------------------

	.type		.nv.reservedSmem.offset0,@object
	.size		.nv.reservedSmem.offset0,0x4
	.type		__assertfail,@function
